//
// Generated by NVIDIA NVVM Compiler
//
// Compiler Build ID: CL-36424714
// Cuda compilation tools, release 13.0, V13.0.88
// Based on NVVM 20.0.0
//

.version 9.0
.target sm_100
.address_size 64

	// .globl	_Z3v_2PiS_ii

.visible .entry _Z3v_2PiS_ii(
	.param .u64 .ptr .align 1 _Z3v_2PiS_ii_param_0,
	.param .u64 .ptr .align 1 _Z3v_2PiS_ii_param_1,
	.param .u32 _Z3v_2PiS_ii_param_2,
	.param .u32 _Z3v_2PiS_ii_param_3
)
{
	.reg .pred 	%p<15>;
	.reg .b32 	%r<177>;
	.reg .b64 	%rd<44>;

	ld.param.u64 	%rd8, [_Z3v_2PiS_ii_param_0];
	ld.param.u32 	%r28, [_Z3v_2PiS_ii_param_2];
	ld.param.u32 	%r29, [_Z3v_2PiS_ii_param_3];
	cvta.to.global.u64 	%rd1, %rd8;
	mov.u32 	%r30, %ctaid.x;
	mov.u32 	%r31, %ntid.x;
	mov.u32 	%r32, %tid.x;
	mad.lo.s32 	%r33, %r30, %r31, %r32;
	mov.u32 	%r34, %ctaid.y;
	mov.u32 	%r35, %ntid.y;
	mov.u32 	%r36, %tid.y;
	mad.lo.s32 	%r37, %r34, %r35, %r36;
	mul.lo.s32 	%r171, %r29, %r37;
	mul.lo.s32 	%r2, %r29, %r33;
	setp.lt.s32 	%p1, %r29, 1;
	@%p1 bra 	$L__BB0_10;
	add.s32 	%r3, %r2, %r29;
	add.s32 	%r38, %r2, 1;
	max.s32 	%r39, %r3, %r38;
	sub.s32 	%r40, %r39, %r2;
	and.b32  	%r4, %r40, 3;
	sub.s32 	%r5, %r2, %r39;
	add.s32 	%r6, %r171, %r29;
$L__BB0_2:
	setp.eq.s32 	%p2, %r4, 0;
	add.s32 	%r41, %r171, -1;
	rem.s32 	%r42, %r41, %r28;
	add.s32 	%r43, %r42, %r28;
	rem.s32 	%r44, %r43, %r28;
	add.s32 	%r8, %r171, 1;
	rem.s32 	%r45, %r8, %r28;
	add.s32 	%r46, %r45, %r28;
	rem.s32 	%r47, %r46, %r28;
	mul.lo.s32 	%r9, %r171, %r28;
	mul.lo.s32 	%r10, %r44, %r28;
	mul.lo.s32 	%r11, %r47, %r28;
	mov.u32 	%r172, %r2;
	@%p2 bra 	$L__BB0_6;
	ld.param.u64 	%rd42, [_Z3v_2PiS_ii_param_1];
	setp.eq.s32 	%p3, %r4, 1;
	add.s32 	%r48, %r2, -1;
	rem.s32 	%r49, %r48, %r28;
	add.s32 	%r50, %r49, %r28;
	rem.s32 	%r51, %r50, %r28;
	add.s32 	%r172, %r2, 1;
	rem.s32 	%r52, %r172, %r28;
	add.s32 	%r53, %r52, %r28;
	rem.s32 	%r54, %r53, %r28;
	add.s32 	%r55, %r2, %r9;
	mul.wide.s32 	%rd9, %r55, 4;
	add.s64 	%rd2, %rd1, %rd9;
	ld.global.u32 	%r56, [%rd2];
	add.s32 	%r57, %r10, %r2;
	mul.wide.s32 	%rd10, %r57, 4;
	add.s64 	%rd3, %rd1, %rd10;
	ld.global.u32 	%r58, [%rd3];
	add.s32 	%r59, %r58, %r56;
	add.s32 	%r60, %r11, %r2;
	mul.wide.s32 	%rd11, %r60, 4;
	add.s64 	%rd4, %rd1, %rd11;
	ld.global.u32 	%r61, [%rd4];
	add.s32 	%r62, %r59, %r61;
	add.s32 	%r63, %r51, %r9;
	mul.wide.s32 	%rd12, %r63, 4;
	add.s64 	%rd13, %rd1, %rd12;
	ld.global.u32 	%r64, [%rd13];
	add.s32 	%r65, %r62, %r64;
	add.s32 	%r66, %r54, %r9;
	mul.wide.s32 	%rd14, %r66, 4;
	add.s64 	%rd5, %rd1, %rd14;
	ld.global.u32 	%r67, [%rd5];
	add.s32 	%r68, %r65, %r67;
	setp.lt.s32 	%p4, %r68, 1;
	selp.b32 	%r69, -1, 1, %p4;
	cvta.to.global.u64 	%rd15, %rd42;
	add.s64 	%rd6, %rd15, %rd9;
	st.global.u32 	[%rd6], %r69;
	@%p3 bra 	$L__BB0_6;
	setp.eq.s32 	%p5, %r4, 2;
	rem.s32 	%r70, %r2, %r28;
	add.s32 	%r71, %r70, %r28;
	rem.s32 	%r72, %r71, %r28;
	add.s32 	%r172, %r2, 2;
	rem.s32 	%r73, %r172, %r28;
	add.s32 	%r74, %r73, %r28;
	rem.s32 	%r75, %r74, %r28;
	ld.global.u32 	%r76, [%rd2+4];
	ld.global.u32 	%r77, [%rd3+4];
	add.s32 	%r78, %r77, %r76;
	ld.global.u32 	%r79, [%rd4+4];
	add.s32 	%r80, %r78, %r79;
	add.s32 	%r81, %r72, %r9;
	mul.wide.s32 	%rd16, %r81, 4;
	add.s64 	%rd17, %rd1, %rd16;
	ld.global.u32 	%r82, [%rd17];
	add.s32 	%r83, %r80, %r82;
	add.s32 	%r84, %r75, %r9;
	mul.wide.s32 	%rd18, %r84, 4;
	add.s64 	%rd19, %rd1, %rd18;
	ld.global.u32 	%r85, [%rd19];
	add.s32 	%r86, %r83, %r85;
	setp.lt.s32 	%p6, %r86, 1;
	selp.b32 	%r87, -1, 1, %p6;
	st.global.u32 	[%rd6+4], %r87;
	@%p5 bra 	$L__BB0_6;
	add.s32 	%r172, %r2, 3;
	rem.s32 	%r88, %r172, %r28;
	add.s32 	%r89, %r88, %r28;
	rem.s32 	%r90, %r89, %r28;
	ld.global.u32 	%r91, [%rd2+8];
	ld.global.u32 	%r92, [%rd3+8];
	add.s32 	%r93, %r92, %r91;
	ld.global.u32 	%r94, [%rd4+8];
	add.s32 	%r95, %r93, %r94;
	ld.global.u32 	%r96, [%rd5];
	add.s32 	%r97, %r95, %r96;
	add.s32 	%r98, %r90, %r9;
	mul.wide.s32 	%rd20, %r98, 4;
	add.s64 	%rd21, %rd1, %rd20;
	ld.global.u32 	%r99, [%rd21];
	add.s32 	%r100, %r97, %r99;
	setp.lt.s32 	%p7, %r100, 1;
	selp.b32 	%r101, -1, 1, %p7;
	st.global.u32 	[%rd6+8], %r101;
$L__BB0_6:
	setp.gt.u32 	%p8, %r5, -4;
	@%p8 bra 	$L__BB0_9;
	add.s32 	%r176, %r172, 1;
	add.s32 	%r175, %r172, %r11;
	add.s32 	%r174, %r172, %r10;
	add.s32 	%r173, %r172, %r9;
$L__BB0_8:
	ld.param.u64 	%rd43, [_Z3v_2PiS_ii_param_1];
	add.s32 	%r102, %r176, -1;
	add.s32 	%r103, %r176, -2;
	rem.s32 	%r104, %r103, %r28;
	add.s32 	%r105, %r104, %r28;
	rem.s32 	%r106, %r105, %r28;
	add.s32 	%r107, %r176, 3;
	rem.s32 	%r108, %r176, %r28;
	add.s32 	%r109, %r108, %r28;
	rem.s32 	%r110, %r109, %r28;
	mul.wide.s32 	%rd22, %r173, 4;
	add.s64 	%rd23, %rd1, %rd22;
	ld.global.u32 	%r111, [%rd23];
	mul.wide.s32 	%rd24, %r174, 4;
	add.s64 	%rd25, %rd1, %rd24;
	ld.global.u32 	%r112, [%rd25];
	add.s32 	%r113, %r112, %r111;
	mul.wide.s32 	%rd26, %r175, 4;
	add.s64 	%rd27, %rd1, %rd26;
	ld.global.u32 	%r114, [%rd27];
	add.s32 	%r115, %r113, %r114;
	add.s32 	%r116, %r106, %r9;
	mul.wide.s32 	%rd28, %r116, 4;
	add.s64 	%rd29, %rd1, %rd28;
	ld.global.u32 	%r117, [%rd29];
	add.s32 	%r118, %r115, %r117;
	add.s32 	%r119, %r110, %r9;
	mul.wide.s32 	%rd30, %r119, 4;
	add.s64 	%rd31, %rd1, %rd30;
	ld.global.u32 	%r120, [%rd31];
	add.s32 	%r121, %r118, %r120;
	setp.lt.s32 	%p9, %r121, 1;
	selp.b32 	%r122, -1, 1, %p9;
	cvta.to.global.u64 	%rd32, %rd43;
	add.s64 	%rd33, %rd32, %rd22;
	st.global.u32 	[%rd33], %r122;
	rem.s32 	%r123, %r102, %r28;
	add.s32 	%r124, %r123, %r28;
	rem.s32 	%r125, %r124, %r28;
	add.s32 	%r126, %r176, 1;
	rem.s32 	%r127, %r126, %r28;
	add.s32 	%r128, %r127, %r28;
	rem.s32 	%r129, %r128, %r28;
	ld.global.u32 	%r130, [%rd23+4];
	ld.global.u32 	%r131, [%rd25+4];
	add.s32 	%r132, %r131, %r130;
	ld.global.u32 	%r133, [%rd27+4];
	add.s32 	%r134, %r132, %r133;
	add.s32 	%r135, %r125, %r9;
	mul.wide.s32 	%rd34, %r135, 4;
	add.s64 	%rd35, %rd1, %rd34;
	ld.global.u32 	%r136, [%rd35];
	add.s32 	%r137, %r134, %r136;
	add.s32 	%r138, %r129, %r9;
	mul.wide.s32 	%rd36, %r138, 4;
	add.s64 	%rd37, %rd1, %rd36;
	ld.global.u32 	%r139, [%rd37];
	add.s32 	%r140, %r137, %r139;
	setp.lt.s32 	%p10, %r140, 1;
	selp.b32 	%r141, -1, 1, %p10;
	st.global.u32 	[%rd33+4], %r141;
	add.s32 	%r142, %r176, 2;
	rem.s32 	%r143, %r142, %r28;
	add.s32 	%r144, %r143, %r28;
	rem.s32 	%r145, %r144, %r28;
	ld.global.u32 	%r146, [%rd23+8];
	ld.global.u32 	%r147, [%rd25+8];
	add.s32 	%r148, %r147, %r146;
	ld.global.u32 	%r149, [%rd27+8];
	add.s32 	%r150, %r148, %r149;
	ld.global.u32 	%r151, [%rd31];
	add.s32 	%r152, %r150, %r151;
	add.s32 	%r153, %r145, %r9;
	mul.wide.s32 	%rd38, %r153, 4;
	add.s64 	%rd39, %rd1, %rd38;
	ld.global.u32 	%r154, [%rd39];
	add.s32 	%r155, %r152, %r154;
	setp.lt.s32 	%p11, %r155, 1;
	selp.b32 	%r156, -1, 1, %p11;
	st.global.u32 	[%rd33+8], %r156;
	rem.s32 	%r157, %r107, %r28;
	add.s32 	%r158, %r157, %r28;
	rem.s32 	%r159, %r158, %r28;
	ld.global.u32 	%r160, [%rd23+12];
	ld.global.u32 	%r161, [%rd25+12];
	add.s32 	%r162, %r161, %r160;
	ld.global.u32 	%r163, [%rd27+12];
	add.s32 	%r164, %r162, %r163;
	ld.global.u32 	%r165, [%rd37];
	add.s32 	%r166, %r164, %r165;
	add.s32 	%r167, %r159, %r9;
	mul.wide.s32 	%rd40, %r167, 4;
	add.s64 	%rd41, %rd1, %rd40;
	ld.global.u32 	%r168, [%rd41];
	add.s32 	%r169, %r166, %r168;
	setp.lt.s32 	%p12, %r169, 1;
	selp.b32 	%r170, -1, 1, %p12;
	st.global.u32 	[%rd33+12], %r170;
	add.s32 	%r176, %r176, 4;
	add.s32 	%r175, %r175, 4;
	add.s32 	%r174, %r174, 4;
	add.s32 	%r173, %r173, 4;
	setp.lt.s32 	%p13, %r107, %r3;
	@%p13 bra 	$L__BB0_8;
$L__BB0_9:
	setp.lt.s32 	%p14, %r8, %r6;
	mov.u32 	%r171, %r8;
	@%p14 bra 	$L__BB0_2;
$L__BB0_10:
	ret;

}


// ===== COMPILED SASS (sm_100) =====

	.target	sm_100

	.elftype	@"ET_EXEC"


//--------------------- .note.nv.tkinfo           --------------------------
	.section	.note.nv.tkinfo,"",@"SHT_NOTE"
	.sectionflags	@"SHF_NOTE_NV_TKINFO"
	.tkinfo
        /*0018*/ 	.word	0x00000002
        /*0030*/ 	.string	""
        /*0030*/ 	.string	"ptxas"
        /*0030*/ 	.string	"Cuda compilation tools, release 13.0, V13.0.88"
        /*0030*/ 	.string	"Build cuda_13.0.r13.0/compiler.36424714_0"
        /*0030*/ 	.string	"-arch sm_100 -m 64 "



//--------------------- .note.nv.cuinfo           --------------------------
	.section	.note.nv.cuinfo,"",@"SHT_NOTE"
	.sectionflags	@"SHF_NOTE_NV_CUINFO"
        /*0018*/ 	.short	0x0002
        /*001a*/ 	.short	0x0064
        /*001c*/ 	.short	0x0082
	.zero		2


//--------------------- .nv.info                  --------------------------
	.section	.nv.info,"",@"SHT_CUDA_INFO"
	.align	4


	//----- nvinfo : EIATTR_REGCOUNT
	.align		4
        /*0000*/ 	.byte	0x04, 0x2f
        /*0002*/ 	.short	(.L_1 - .L_0)
	.align		4
.L_0:
        /*0004*/ 	.word	index@(_Z3v_2PiS_ii)
        /*0008*/ 	.word	0x00000027


	//----- nvinfo : EIATTR_FRAME_SIZE
	.align		4
.L_1:
        /*000c*/ 	.byte	0x04, 0x11
        /*000e*/ 	.short	(.L_3 - .L_2)
	.align		4
.L_2:
        /*0010*/ 	.word	index@(_Z3v_2PiS_ii)
        /*0014*/ 	.word	0x00000000


	//----- nvinfo : EIATTR_MIN_STACK_SIZE
	.align		4
.L_3:
        /*0018*/ 	.byte	0x04, 0x12
        /*001a*/ 	.short	(.L_5 - .L_4)
	.align		4
.L_4:
        /*001c*/ 	.word	index@(_Z3v_2PiS_ii)
        /*0020*/ 	.word	0x00000000
.L_5:


//--------------------- .nv.compat                --------------------------
	.section	.nv.compat,"",@"SHT_CUDA_COMPAT_INFO"
	.align	4
        /*0000*/ 	.byte	0x02, 0x09, 0x00, 0x00, 0x02, 0x02, 0x01, 0x00, 0x02, 0x05, 0x05, 0x00, 0x03, 0x07, 0x01, 0x01
        /*0010*/ 	.byte	0x02, 0x03, 0x00, 0x00, 0x02, 0x06, 0x01, 0x00, 0x04, 0x0b, 0x08, 0x00, 0x09, 0x00, 0x00, 0x00
        /*0020*/ 	.byte	0x00, 0x00, 0x00, 0x00


//--------------------- .nv.info._Z3v_2PiS_ii     --------------------------
	.section	.nv.info._Z3v_2PiS_ii,"",@"SHT_CUDA_INFO"
	.sectionflags	@""
	.align	4


	//----- nvinfo : EIATTR_CUDA_API_VERSION
	.align		4
        /*0000*/ 	.byte	0x04, 0x37
        /*0002*/ 	.short	(.L_7 - .L_6)
.L_6:
        /*0004*/ 	.word	0x00000082


	//----- nvinfo : EIATTR_KPARAM_INFO
	.align		4
.L_7:
        /*0008*/ 	.byte	0x04, 0x17
        /*000a*/ 	.short	(.L_9 - .L_8)
.L_8:
        /*000c*/ 	.word	0x00000000
        /*0010*/ 	.short	0x0003
        /*0012*/ 	.short	0x0014
        /*0014*/ 	.byte	0x00, 0xf0, 0x11, 0x00


	//----- nvinfo : EIATTR_KPARAM_INFO
	.align		4
.L_9:
        /*0018*/ 	.byte	0x04, 0x17
        /*001a*/ 	.short	(.L_11 - .L_10)
.L_10:
        /*001c*/ 	.word	0x00000000
        /*0020*/ 	.short	0x0002
        /*0022*/ 	.short	0x0010
        /*0024*/ 	.byte	0x00, 0xf0, 0x11, 0x00


	//----- nvinfo : EIATTR_KPARAM_INFO
	.align		4
.L_11:
        /*0028*/ 	.byte	0x04, 0x17
        /*002a*/ 	.short	(.L_13 - .L_12)
.L_12:
        /*002c*/ 	.word	0x00000000
        /*0030*/ 	.short	0x0001
        /*0032*/ 	.short	0x0008
        /*0034*/ 	.byte	0x00, 0xf5, 0x21, 0x00


	//----- nvinfo : EIATTR_KPARAM_INFO
	.align		4
.L_13:
        /*0038*/ 	.byte	0x04, 0x17
        /*003a*/ 	.short	(.L_15 - .L_14)
.L_14:
        /*003c*/ 	.word	0x00000000
        /*0040*/ 	.short	0x0000
        /*0042*/ 	.short	0x0000
        /*0044*/ 	.byte	0x00, 0xf5, 0x21, 0x00


	//----- nvinfo : EIATTR_SPARSE_MMA_MASK
	.align		4
.L_15:
        /*0048*/ 	.byte	0x03, 0x50
        /*004a*/ 	.short	0x0000


	//----- nvinfo : EIATTR_MAXREG_COUNT
	.align		4
        /*004c*/ 	.byte	0x03, 0x1b
        /*004e*/ 	.short	0x00ff


	//----- nvinfo : EIATTR_MERCURY_ISA_VERSION
	.align		4
        /*0050*/ 	.byte	0x03, 0x5f
        /*0052*/ 	.short	0x0101


	//----- nvinfo : EIATTR_VRC_CTA_INIT_COUNT
	.align		4
        /*0054*/ 	.byte	0x02, 0x4a
	.zero		1
	.zero		1


	//----- nvinfo : EIATTR_EXIT_INSTR_OFFSETS
	.align		4
        /*0058*/ 	.byte	0x04, 0x1c
        /*005a*/ 	.short	(.L_17 - .L_16)


	//   ....[0]....
.L_16:
        /*005c*/ 	.word	0x000000a0


	//   ....[1]....
        /*0060*/ 	.word	0x00001ec0


	//----- nvinfo : EIATTR_CRS_STACK_SIZE
	.align		4
.L_17:
        /*0064*/ 	.byte	0x04, 0x1e
        /*0066*/ 	.short	(.L_19 - .L_18)
.L_18:
        /*0068*/ 	.word	0x00000000


	//----- nvinfo : EIATTR_CBANK_PARAM_SIZE
	.align		4
.L_19:
        /*006c*/ 	.byte	0x03, 0x19
        /*006e*/ 	.short	0x0018


	//----- nvinfo : EIATTR_PARAM_CBANK
	.align		4
        /*0070*/ 	.byte	0x04, 0x0a
        /*0072*/ 	.short	(.L_21 - .L_20)
	.align		4
.L_20:
        /*0074*/ 	.word	index@(.nv.constant0._Z3v_2PiS_ii)
        /*0078*/ 	.short	0x0380
        /*007a*/ 	.short	0x0018


	//----- nvinfo : EIATTR_SW_WAR
	.align		4
.L_21:
        /*007c*/ 	.byte	0x04, 0x36
        /*007e*/ 	.short	(.L_23 - .L_22)
.L_22:
        /*0080*/ 	.word	0x00000008
.L_23:


//--------------------- .nv.callgraph             --------------------------
	.section	.nv.callgraph,"",@"SHT_CUDA_CALLGRAPH"
	.align	4
	.sectionentsize	8
	.align		4
        /*0000*/ 	.word	0x00000000
	.align		4
        /*0004*/ 	.word	0xffffffff
	.align		4
        /*0008*/ 	.word	0x00000000
	.align		4
        /*000c*/ 	.word	0xfffffffe
	.align		4
        /*0010*/ 	.word	0x00000000
	.align		4
        /*0014*/ 	.word	0xfffffffd
	.align		4
        /*0018*/ 	.word	0x00000000
	.align		4
        /*001c*/ 	.word	0xfffffffc


//--------------------- .text._Z3v_2PiS_ii        --------------------------
	.section	.text._Z3v_2PiS_ii,"ax",@progbits
	.align	128
        .global         _Z3v_2PiS_ii
        .type           _Z3v_2PiS_ii,@function
        .size           _Z3v_2PiS_ii,(.L_x_7 - _Z3v_2PiS_ii)
        .other          _Z3v_2PiS_ii,@"STO_CUDA_ENTRY STV_DEFAULT"
_Z3v_2PiS_ii:
.text._Z3v_2PiS_ii:
[----:B------:R-:W-:Y:S08]  /*0000*/  LDC R1, c[0x0][0x37c] ;  /* 0x0000df00ff017b82 */ /* 0x000ff00000000800 */
[----:B------:R-:W0:Y:S01]  /*0010*/  LDC R18, c[0x0][0x394] ;  /* 0x0000e500ff127b82 */ /* 0x000e220000000800 */
[----:B------:R-:W1:Y:S01]  /*0020*/  S2R R3, SR_TID.X ;  /* 0x0000000000037919 */ /* 0x000e620000002100 */
[----:B------:R-:W2:Y:S06]  /*0030*/  S2R R2, SR_TID.Y ;  /* 0x0000000000027919 */ /* 0x000eac0000002200 */
[----:B------:R-:W1:Y:S08]  /*0040*/  S2UR UR4, SR_CTAID.X ;  /* 0x00000000000479c3 */ /* 0x000e700000002500 */
[----:B------:R-:W1:Y:S08]  /*0050*/  LDC R0, c[0x0][0x360] ;  /* 0x0000d800ff007b82 */ /* 0x000e700000000800 */
[----:B------:R-:W3:Y:S01]  /*0060*/  LDC R21, c[0x0][0x364] ;  /* 0x0000d900ff157b82 */ /* 0x000ee20000000800 */
[----:B0-----:R-:W-:-:S07]  /*0070*/  ISETP.GE.AND P0, PT, R18, 0x1, PT ;  /* 0x000000011200780c */ /* 0x001fce0003f06270 */
[----:B------:R-:W0:Y:S01]  /*0080*/  S2UR UR5, SR_CTAID.Y ;  /* 0x00000000000579c3 */ /* 0x000e220000002600 */
[----:B-1----:R-:W-:-:S05]  /*0090*/  IMAD R0, R0, UR4, R3 ;  /* 0x0000000400007c24 */ /* 0x002fca000f8e0203 */
[----:B0-2---:R-:W-:Y:S05]  /*00a0*/  @!P0 EXIT ;  /* 0x000000000000894d */ /* 0x005fea0003800000 */
[-C--:B------:R-:W-:Y:S02]  /*00b0*/  IMAD R0, R0, R18.reuse, RZ ;  /* 0x0000001200007224 */ /* 0x080fe400078e02ff */
[----:B---3--:R-:W-:Y:S01]  /*00c0*/  IMAD R21, R21, UR5, R2 ;  /* 0x0000000515157c24 */ /* 0x008fe2000f8e0202 */
[----:B------:R-:W0:Y:S01]  /*00d0*/  LDCU.64 UR4, c[0x0][0x358] ;  /* 0x00006b00ff0477ac */ /* 0x000e220008000a00 */
[----:B------:R-:W-:Y:S02]  /*00e0*/  IMAD.IADD R19, R0, 0x1, R18 ;  /* 0x0000000100137824 */ /* 0x000fe400078e0212 */
[----:B------:R-:W-:-:S03]  /*00f0*/  IMAD R21, R21, R18, RZ ;  /* 0x0000001215157224 */ /* 0x000fc600078e02ff */
[----:B------:R-:W-:Y:S01]  /*0100*/  VIADDMNMX R3, R0, 0x1, R19, !PT ;  /* 0x0000000100037846 */ /* 0x000fe20007800113 */
[----:B------:R-:W-:-:S04]  /*0110*/  IMAD.IADD R18, R21, 0x1, R18 ;  /* 0x0000000115127824 */ /* 0x000fc800078e0212 */
[----:B------:R-:W-:Y:S02]  /*0120*/  IMAD.IADD R2, R0, 0x1, -R3 ;  /* 0x0000000100027824 */ /* 0x000fe400078e0a03 */
[----:B------:R-:W-:-:S03]  /*0130*/  IMAD.IADD R20, R3, 0x1, -R0 ;  /* 0x0000000103147824 */ /* 0x000fc600078e0a00 */
[----:B------:R-:W-:Y:S02]  /*0140*/  ISETP.GT.U32.AND P0, PT, R2, -0x4, PT ;  /* 0xfffffffc0200780c */ /* 0x000fe40003f04070 */
[----:B0-----:R-:W-:-:S11]  /*0150*/  LOP3.LUT R20, R20, 0x3, RZ, 0xc0, !PT ;  /* 0x0000000314147812 */ /* 0x001fd600078ec0ff */
.L_x_5:
[----:B0-----:R-:W0:Y:S01]  /*0160*/  LDC R26, c[0x0][0x390] ;  /* 0x0000e400ff1a7b82 */ /* 0x001e220000000800 */
[C---:B------:R-:W-:Y:S01]  /*0170*/  VIADD R4, R21.reuse, 0xffffffff ;  /* 0xffffffff15047836 */ /* 0x040fe20000000000 */
[----:B------:R-:W-:Y:S01]  /*0180*/  BSSY.RECONVERGENT B0, `(.L_x_0) ;  /* 0x00000eb000007945 */ /* 0x000fe20003800200 */
[----:B------:R-:W-:Y:S02]  /*0190*/  VIADD R8, R21, 0x1 ;  /* 0x0000000115087836 */ /* 0x000fe40000000000 */
[----:B------:R-:W-:-:S03]  /*01a0*/  IMAD.MOV.U32 R24, RZ, RZ, R0 ;  /* 0x000000ffff187224 */ /* 0x000fc600078e0000 */
[----:B------:R-:W-:Y:S02]  /*01b0*/  ISETP.GE.AND P4, PT, R8, RZ, PT ;  /* 0x000000ff0800720c */ /* 0x000fe40003f86270 */
[-C--:B0-----:R-:W-:Y:S02]  /*01c0*/  IABS R23, R26.reuse ;  /* 0x0000001a00177213 */ /* 0x081fe40000000000 */
[----:B------:R-:W-:Y:S02]  /*01d0*/  LOP3.LUT R25, RZ, R26, RZ, 0x33, !PT ;  /* 0x0000001aff197212 */ /* 0x000fe400078e33ff */
[----:B------:R-:W0:Y:S08]  /*01e0*/  I2F.RP R5, R23 ;  /* 0x0000001700057306 */ /* 0x000e300000209400 */
[----:B0-----:R-:W0:Y:S02]  /*01f0*/  MUFU.RCP R5, R5 ;  /* 0x0000000500057308 */ /* 0x001e240000001000 */
[----:B0-----:R-:W-:-:S02]  /*0200*/  IADD3 R2, PT, PT, R5, 0xffffffe, RZ ;  /* 0x0ffffffe05027810 */ /* 0x001fc40007ffe0ff */
[----:B------:R-:W-:-:S04]  /*0210*/  IABS R5, R4 ;  /* 0x0000000400057213 */ /* 0x000fc80000000000 */
[----:B------:R0:W1:Y:S02]  /*0220*/  F2I.FTZ.U32.TRUNC.NTZ R3, R2 ;  /* 0x0000000200037305 */ /* 0x000064000021f000 */
[----:B0-----:R-:W-:Y:S02]  /*0230*/  HFMA2 R2, -RZ, RZ, 0, 0 ;  /* 0x00000000ff027431 */ /* 0x001fe400000001ff */
[----:B-1----:R-:W-:-:S04]  /*0240*/  IMAD.MOV R6, RZ, RZ, -R3 ;  /* 0x000000ffff067224 */ /* 0x002fc800078e0a03 */
[----:B------:R-:W-:Y:S01]  /*0250*/  IMAD R7, R6, R23, RZ ;  /* 0x0000001706077224 */ /* 0x000fe200078e02ff */
[----:B------:R-:W-:-:S03]  /*0260*/  IABS R6, R8 ;  /* 0x0000000800067213 */ /* 0x000fc60000000000 */
[----:B------:R-:W-:-:S06]  /*0270*/  IMAD.HI.U32 R22, R3, R7, R2 ;  /* 0x0000000703167227 */ /* 0x000fcc00078e0002 */
[----:B------:R-:W-:-:S04]  /*0280*/  IMAD.HI.U32 R2, R22, R5, RZ ;  /* 0x0000000516027227 */ /* 0x000fc800078e00ff */
[----:B------:R-:W-:Y:S02]  /*0290*/  IMAD.MOV R2, RZ, RZ, -R2 ;  /* 0x000000ffff027224 */ /* 0x000fe400078e0a02 */
[----:B------:R-:W-:-:S04]  /*02a0*/  IMAD.HI.U32 R3, R22, R6, RZ ;  /* 0x0000000616037227 */ /* 0x000fc800078e00ff */
[----:B------:R-:W-:Y:S02]  /*02b0*/  IMAD R2, R23, R2, R5 ;  /* 0x0000000217027224 */ /* 0x000fe400078e0205 */
[----:B------:R-:W-:-:S03]  /*02c0*/  IMAD.MOV R3, RZ, RZ, -R3 ;  /* 0x000000ffff037224 */ /* 0x000fc600078e0a03 */
[C---:B------:R-:W-:Y:S01]  /*02d0*/  ISETP.GT.U32.AND P1, PT, R23.reuse, R2, PT ;  /* 0x000000021700720c */ /* 0x040fe20003f24070 */
[----:B------:R-:W-:-:S05]  /*02e0*/  IMAD R6, R23, R3, R6 ;  /* 0x0000000317067224 */ /* 0x000fca00078e0206 */
[----:B------:R-:W-:-:S07]  /*02f0*/  ISETP.GT.U32.AND P2, PT, R23, R6, PT ;  /* 0x000000061700720c */ /* 0x000fce0003f44070 */
[----:B------:R-:W-:-:S05]  /*0300*/  @!P1 IMAD.IADD R2, R2, 0x1, -R23 ;  /* 0x0000000102029824 */ /* 0x000fca00078e0a17 */
[C---:B------:R-:W-:Y:S02]  /*0310*/  ISETP.GT.U32.AND P1, PT, R23.reuse, R2, PT ;  /* 0x000000021700720c */ /* 0x040fe40003f24070 */
[----:B------:R-:W-:Y:S02]  /*0320*/  @!P2 IADD3 R6, PT, PT, R6, -R23, RZ ;  /* 0x800000170606a210 */ /* 0x000fe40007ffe0ff */
[----:B------:R-:W-:Y:S02]  /*0330*/  ISETP.GE.AND P2, PT, R4, RZ, PT ;  /* 0x000000ff0400720c */ /* 0x000fe40003f46270 */
[----:B------:R-:W-:-:S07]  /*0340*/  ISETP.GT.U32.AND P3, PT, R23, R6, PT ;  /* 0x000000061700720c */ /* 0x000fce0003f64070 */
[----:B------:R-:W-:Y:S01]  /*0350*/  @!P1 IMAD.IADD R2, R2, 0x1, -R23 ;  /* 0x0000000102029824 */ /* 0x000fe200078e0a17 */
[----:B------:R-:W-:-:S03]  /*0360*/  ISETP.NE.AND P1, PT, R26, RZ, PT ;  /* 0x000000ff1a00720c */ /* 0x000fc60003f25270 */
[----:B------:R-:W-:Y:S02]  /*0370*/  @!P2 IMAD.MOV R2, RZ, RZ, -R2 ;  /* 0x000000ffff02a224 */ /* 0x000fe400078e0a02 */
[----:B------:R-:W-:-:S03]  /*0380*/  @!P3 IMAD.IADD R6, R6, 0x1, -R23 ;  /* 0x000000010606b824 */ /* 0x000fc600078e0a17 */
[----:B------:R-:W-:Y:S02]  /*0390*/  SEL R3, R25, R2, !P1 ;  /* 0x0000000219037207 */ /* 0x000fe40004800000 */
[----:B------:R-:W-:-:S03]  /*03a0*/  @!P4 IADD3 R6, PT, PT, -R6, RZ, RZ ;  /* 0x000000ff0606c210 */ /* 0x000fc60007ffe1ff */
[----:B------:R-:W-:Y:S01]  /*03b0*/  IMAD.IADD R3, R3, 0x1, R26 ;  /* 0x0000000103037824 */ /* 0x000fe200078e021a */
[----:B------:R-:W-:-:S04]  /*03c0*/  SEL R5, R25, R6, !P1 ;  /* 0x0000000619057207 */ /* 0x000fc80004800000 */
[----:B------:R-:W-:Y:S01]  /*03d0*/  IABS R6, R3 ;  /* 0x0000000300067213 */ /* 0x000fe20000000000 */
[----:B------:R-:W-:-:S04]  /*03e0*/  IMAD.IADD R5, R5, 0x1, R26 ;  /* 0x0000000105057824 */ /* 0x000fc800078e021a */
[C---:B------:R-:W-:Y:S01]  /*03f0*/  IMAD.HI.U32 R2, R22.reuse, R6, RZ ;  /* 0x0000000616027227 */ /* 0x040fe200078e00ff */
[----:B------:R-:W-:Y:S02]  /*0400*/  IABS R7, R5 ;  /* 0x0000000500077213 */ /* 0x000fe40000000000 */
[----:B------:R-:W-:Y:S01]  /*0410*/  ISETP.GE.AND P5, PT, R5, RZ, PT ;  /* 0x000000ff0500720c */ /* 0x000fe20003fa6270 */
[----:B------:R-:W-:Y:S02]  /*0420*/  IMAD.MOV R2, RZ, RZ, -R2 ;  /* 0x000000ffff027224 */ /* 0x000fe400078e0a02 */
[----:B------:R-:W-:-:S04]  /*0430*/  IMAD.HI.U32 R4, R22, R7, RZ ;  /* 0x0000000716047227 */ /* 0x000fc800078e00ff */
[----:B------:R-:W-:Y:S01]  /*0440*/  IMAD R2, R23, R2, R6 ;  /* 0x0000000217027224 */ /* 0x000fe200078e0206 */
[----:B------:R-:W-:-:S04]  /*0450*/  IADD3 R4, PT, PT, -R4, RZ, RZ ;  /* 0x000000ff04047210 */ /* 0x000fc80007ffe1ff */
[C---:B------:R-:W-:Y:S01]  /*0460*/  ISETP.GT.U32.AND P2, PT, R23.reuse, R2, PT ;  /* 0x000000021700720c */ /* 0x040fe20003f44070 */
[----:B------:R-:W-:-:S05]  /*0470*/  IMAD R4, R23, R4, R7 ;  /* 0x0000000417047224 */ /* 0x000fca00078e0207 */
[----:B------:R-:W-:-:S07]  /*0480*/  ISETP.GT.U32.AND P3, PT, R23, R4, PT ;  /* 0x000000041700720c */ /* 0x000fce0003f64070 */
[----:B------:R-:W-:-:S05]  /*0490*/  @!P2 IMAD.IADD R2, R2, 0x1, -R23 ;  /* 0x000000010202a824 */ /* 0x000fca00078e0a17 */
[----:B------:R-:W-:Y:S01]  /*04a0*/  ISETP.GT.U32.AND P2, PT, R23, R2, PT ;  /* 0x000000021700720c */ /* 0x000fe20003f44070 */
[----:B------:R-:W-:Y:S01]  /*04b0*/  @!P3 IMAD.IADD R4, R4, 0x1, -R23 ;  /* 0x000000010404b824 */ /* 0x000fe200078e0a17 */
[----:B------:R-:W-:-:S04]  /*04c0*/  ISETP.GE.AND P3, PT, R3, RZ, PT ;  /* 0x000000ff0300720c */ /* 0x000fc80003f66270 */
[----:B------:R-:W-:-:S07]  /*04d0*/  ISETP.GT.U32.AND P4, PT, R23, R4, PT ;  /* 0x000000041700720c */ /* 0x000fce0003f84070 */
[----:B------:R-:W-:Y:S01]  /*04e0*/  @!P2 IMAD.IADD R2, R2, 0x1, -R23 ;  /* 0x000000010202a824 */ /* 0x000fe200078e0a17 */
[----:B------:R-:W-:-:S03]  /*04f0*/  ISETP.NE.AND P2, PT, R20, RZ, PT ;  /* 0x000000ff1400720c */ /* 0x000fc60003f45270 */
[----:B------:R-:W-:Y:S02]  /*0500*/  @!P3 IMAD.MOV R2, RZ, RZ, -R2 ;  /* 0x000000ffff02b224 */ /* 0x000fe400078e0a02 */
[----:B------:R-:W-:-:S03]  /*0510*/  @!P4 IADD3 R4, PT, PT, R4, -R23, RZ ;  /* 0x800000170404c210 */ /* 0x000fc60007ffe0ff */
[----:B------:R-:W-:Y:S02]  /*0520*/  SEL R29, R25, R2, !P1 ;  /* 0x00000002191d7207 */ /* 0x000fe40004800000 */
[----:B------:R-:W-:-:S05]  /*0530*/  @!P5 IMAD.MOV R4, RZ, RZ, -R4 ;  /* 0x000000ffff04d224 */ /* 0x000fca00078e0a04 */
[----:B------:R-:W-:Y:S01]  /*0540*/  SEL R27, R25, R4, !P1 ;  /* 0x00000004191b7207 */ /* 0x000fe20004800000 */
[----:B------:R-:W-:Y:S06]  /*0550*/  @!P2 BRA `(.L_x_1) ;  /* 0x0000000800b4a947 */ /* 0x000fec0003800000 */
[C---:B------:R-:W-:Y:S01]  /*0560*/  IADD3 R7, PT, PT, R0.reuse, -0x1, RZ ;  /* 0xffffffff00077810 */ /* 0x040fe20007ffe0ff */
[----:B------:R-:W-:Y:S01]  /*0570*/  VIADD R24, R0, 0x1 ;  /* 0x0000000100187836 */ /* 0x000fe20000000000 */
[----:B------:R-:W0:Y:S01]  /*0580*/  LDC.64 R12, c[0x0][0x388] ;  /* 0x0000e200ff0c7b82 */ /* 0x000e220000000a00 */
[-CC-:B------:R-:W-:Y:S01]  /*0590*/  IMAD R17, R21, R26.reuse, R0.reuse ;  /* 0x0000001a15117224 */ /* 0x180fe200078e0200 */
[----:B------:R-:W-:Y:S01]  /*05a0*/  IABS R4, R7 ;  /* 0x0000000700047213 */ /* 0x000fe20000000000 */
[----:B------:R-:W-:Y:S01]  /*05b0*/  IMAD R9, R27, R26, R0 ;  /* 0x0000001a1b097224 */ /* 0x000fe200078e0200 */
[----:B------:R-:W-:Y:S02]  /*05c0*/  IABS R5, R24 ;  /* 0x0000001800057213 */ /* 0x000fe40000000000 */
[----:B------:R-:W-:Y:S01]  /*05d0*/  ISETP.GE.AND P5, PT, R24, RZ, PT ;  /* 0x000000ff1800720c */ /* 0x000fe20003fa6270 */
[----:B------:R-:W-:-:S04]  /*05e0*/  IMAD.HI.U32 R2, R22, R4, RZ ;  /* 0x0000000416027227 */ /* 0x000fc800078e00ff */
[----:B------:R-:W-:-:S04]  /*05f0*/  IMAD.HI.U32 R3, R22, R5, RZ ;  /* 0x0000000516037227 */ /* 0x000fc800078e00ff */
[----:B------:R-:W-:Y:S02]  /*0600*/  IMAD.MOV R2, RZ, RZ, -R2 ;  /* 0x000000ffff027224 */ /* 0x000fe400078e0a02 */
[----:B------:R-:W-:Y:S02]  /*0610*/  IMAD.MOV R6, RZ, RZ, -R3 ;  /* 0x000000ffff067224 */ /* 0x000fe400078e0a03 */
[C---:B------:R-:W-:Y:S02]  /*0620*/  IMAD R2, R23.reuse, R2, R4 ;  /* 0x0000000217027224 */ /* 0x040fe400078e0204 */
[----:B------:R-:W-:-:S03]  /*0630*/  IMAD R4, R23, R6, R5 ;  /* 0x0000000617047224 */ /* 0x000fc600078e0205 */
[C---:B------:R-:W-:Y:S02]  /*0640*/  ISETP.GT.U32.AND P2, PT, R23.reuse, R2, PT ;  /* 0x000000021700720c */ /* 0x040fe40003f44070 */
[----:B------:R-:W-:-:S11]  /*0650*/  ISETP.GT.U32.AND P3, PT, R23, R4, PT ;  /* 0x000000041700720c */ /* 0x000fd60003f64070 */
[----:B------:R-:W-:Y:S02]  /*0660*/  @!P2 IADD3 R2, PT, PT, R2, -R23, RZ ;  /* 0x800000170202a210 */ /* 0x000fe40007ffe0ff */
[----:B------:R-:W-:Y:S01]  /*0670*/  @!P3 IMAD.IADD R4, R4, 0x1, -R23 ;  /* 0x000000010404b824 */ /* 0x000fe200078e0a17 */
[----:B------:R-:W-:Y:S01]  /*0680*/  ISETP.GE.AND P3, PT, R7, RZ, PT ;  /* 0x000000ff0700720c */ /* 0x000fe20003f66270 */
[----:B------:R-:W-:Y:S01]  /*0690*/  IMAD R7, R29, R26, R0 ;  /* 0x0000001a1d077224 */ /* 0x000fe200078e0200 */
[C---:B------:R-:W-:Y:S02]  /*06a0*/  ISETP.GT.U32.AND P2, PT, R23.reuse, R2, PT ;  /* 0x000000021700720c */ /* 0x040fe40003f44070 */
[----:B------:R-:W-:-:S11]  /*06b0*/  ISETP.GT.U32.AND P4, PT, R23, R4, PT ;  /* 0x000000041700720c */ /* 0x000fd60003f84070 */
[--C-:B------:R-:W-:Y:S02]  /*06c0*/  @!P2 IMAD.IADD R2, R2, 0x1, -R23.reuse ;  /* 0x000000010202a824 */ /* 0x100fe400078e0a17 */
[----:B------:R-:W-:-:S03]  /*06d0*/  @!P4 IMAD.IADD R4, R4, 0x1, -R23 ;  /* 0x000000010404c824 */ /* 0x000fc600078e0a17 */
[----:B------:R-:W-:Y:S01]  /*06e0*/  @!P3 IADD3 R2, PT, PT, -R2, RZ, RZ ;  /* 0x000000ff0202b210 */ /* 0x000fe20007ffe1ff */
[----:B------:R-:W-:-:S03]  /*06f0*/  @!P5 IMAD.MOV R4, RZ, RZ, -R4 ;  /* 0x000000ffff04d224 */ /* 0x000fc600078e0a04 */
[C---:B------:R-:W-:Y:S02]  /*0700*/  SEL R3, R25.reuse, R2, !P1 ;  /* 0x0000000219037207 */ /* 0x040fe40004800000 */
[----:B------:R-:W-:-:S03]  /*0710*/  SEL R5, R25, R4, !P1 ;  /* 0x0000000419057207 */ /* 0x000fc60004800000 */
[--C-:B------:R-:W-:Y:S02]  /*0720*/  IMAD.IADD R4, R3, 0x1, R26.reuse ;  /* 0x0000000103047824 */ /* 0x100fe400078e021a */
[----:B------:R-:W-:-:S03]  /*0730*/  IMAD.IADD R5, R5, 0x1, R26 ;  /* 0x0000000105057824 */ /* 0x000fc600078e021a */
[----:B------:R-:W-:Y:S02]  /*0740*/  IABS R6, R4 ;  /* 0x0000000400067213 */ /* 0x000fe40000000000 */
[----:B------:R-:W-:Y:S02]  /*0750*/  IABS R8, R5 ;  /* 0x0000000500087213 */ /* 0x000fe40000000000 */
[----:B------:R-:W-:Y:S01]  /*0760*/  ISETP.GE.AND P5, PT, R5, RZ, PT ;  /* 0x000000ff0500720c */ /* 0x000fe20003fa6270 */
[----:B------:R-:W-:-:S04]  /*0770*/  IMAD.HI.U32 R2, R22, R6, RZ ;  /* 0x0000000616027227 */ /* 0x000fc800078e00ff */
[----:B------:R-:W-:Y:S01]  /*0780*/  IMAD.HI.U32 R3, R22, R8, RZ ;  /* 0x0000000816037227 */ /* 0x000fe200078e00ff */
[----:B------:R-:W-:-:S03]  /*0790*/  IADD3 R2, PT, PT, -R2, RZ, RZ ;  /* 0x000000ff02027210 */ /* 0x000fc60007ffe1ff */
[----:B------:R-:W-:Y:S02]  /*07a0*/  IMAD.MOV R3, RZ, RZ, -R3 ;  /* 0x000000ffff037224 */ /* 0x000fe400078e0a03 */
[C---:B------:R-:W-:Y:S02]  /*07b0*/  IMAD R6, R23.reuse, R2, R6 ;  /* 0x0000000217067224 */ /* 0x040fe400078e0206 */
[C---:B------:R-:W-:Y:S02]  /*07c0*/  IMAD R8, R23.reuse, R3, R8 ;  /* 0x0000000317087224 */ /* 0x040fe400078e0208 */
[----:B------:R-:W1:Y:S01]  /*07d0*/  LDC.64 R2, c[0x0][0x380] ;  /* 0x0000e000ff027b82 */ /* 0x000e620000000a00 */
[C---:B------:R-:W-:Y:S02]  /*07e0*/  ISETP.GT.U32.AND P2, PT, R23.reuse, R6, PT ;  /* 0x000000061700720c */ /* 0x040fe40003f44070 */
[----:B------:R-:W-:-:S11]  /*07f0*/  ISETP.GT.U32.AND P3, PT, R23, R8, PT ;  /* 0x000000081700720c */ /* 0x000fd60003f64070 */
[--C-:B------:R-:W-:Y:S02]  /*0800*/  @!P2 IMAD.IADD R6, R6, 0x1, -R23.reuse ;  /* 0x000000010606a824 */ /* 0x100fe400078e0a17 */
[----:B------:R-:W-:Y:S01]  /*0810*/  @!P3 IMAD.IADD R8, R8, 0x1, -R23 ;  /* 0x000000010808b824 */ /* 0x000fe200078e0a17 */
[----:B------:R-:W-:Y:S02]  /*0820*/  ISETP.GE.AND P3, PT, R4, RZ, PT ;  /* 0x000000ff0400720c */ /* 0x000fe40003f66270 */
[C---:B------:R-:W-:Y:S02]  /*0830*/  ISETP.GT.U32.AND P2, PT, R23.reuse, R6, PT ;  /* 0x000000061700720c */ /* 0x040fe40003f44070 */
[----:B------:R-:W-:Y:S01]  /*0840*/  ISETP.GT.U32.AND P4, PT, R23, R8, PT ;  /* 0x000000081700720c */ /* 0x000fe20003f84070 */
[----:B-1----:R-:W-:-:S05]  /*0850*/  IMAD.WIDE R4, R17, 0x4, R2 ;  /* 0x0000000411047825 */ /* 0x002fca00078e0202 */
[----:B------:R-:W2:Y:S05]  /*0860*/  LDG.E R16, desc[UR4][R4.64] ;  /* 0x0000000404107981 */ /* 0x000eaa000c1e1900 */
[----:B------:R-:W-:Y:S02]  /*0870*/  @!P2 IADD3 R6, PT, PT, R6, -R23, RZ ;  /* 0x800000170606a210 */ /* 0x000fe40007ffe0ff */
[----:B------:R-:W-:-:S03]  /*0880*/  @!P4 IMAD.IADD R8, R8, 0x1, -R23 ;  /* 0x000000010808c824 */ /* 0x000fc600078e0a17 */
[----:B------:R-:W-:Y:S02]  /*0890*/  @!P3 IMAD.MOV R6, RZ, RZ, -R6 ;  /* 0x000000ffff06b224 */ /* 0x000fe400078e0a06 */
[----:B------:R-:W-:-:S03]  /*08a0*/  @!P5 IMAD.MOV R8, RZ, RZ, -R8 ;  /* 0x000000ffff08d224 */ /* 0x000fc600078e0a08 */
[----:B------:R-:W-:Y:S01]  /*08b0*/  SEL R15, R25, R6, !P1 ;  /* 0x00000006190f7207 */ /* 0x000fe20004800000 */
[----:B------:R-:W-:Y:S01]  /*08c0*/  IMAD.WIDE R6, R7, 0x4, R2 ;  /* 0x0000000407067825 */ /* 0x000fe200078e0202 */
[----:B------:R-:W-:-:S03]  /*08d0*/  SEL R10, R25, R8, !P1 ;  /* 0x00000008190a7207 */ /* 0x000fc60004800000 */
[----:B------:R-:W-:Y:S01]  /*08e0*/  IMAD R15, R21, R26, R15 ;  /* 0x0000001a150f7224 */ /* 0x000fe200078e020f */
[----:B------:R-:W2:Y:S01]  /*08f0*/  LDG.E R31, desc[UR4][R6.64] ;  /* 0x00000004061f7981 */ /* 0x000ea2000c1e1900 */
[----:B------:R-:W-:-:S04]  /*0900*/  IMAD.WIDE R8, R9, 0x4, R2 ;  /* 0x0000000409087825 */ /* 0x000fc800078e0202 */
[----:B------:R-:W-:Y:S01]  /*0910*/  IMAD R11, R21, R26, R10 ;  /* 0x0000001a150b7224 */ /* 0x000fe200078e020a */
[----:B------:R-:W2:Y:S01]  /*0920*/  LDG.E R28, desc[UR4][R8.64] ;  /* 0x00000004081c7981 */ /* 0x000ea2000c1e1900 */
[----:B------:R-:W-:-:S04]  /*0930*/  IMAD.WIDE R14, R15, 0x4, R2 ;  /* 0x000000040f0e7825 */ /* 0x000fc800078e0202 */
[----:B------:R-:W-:Y:S02]  /*0940*/  IMAD.WIDE R10, R11, 0x4, R2 ;  /* 0x000000040b0a7825 */ /* 0x000fe400078e0202 */
[----:B------:R-:W3:Y:S04]  /*0950*/  LDG.E R15, desc[UR4][R14.64] ;  /* 0x000000040e0f7981 */ /* 0x000ee8000c1e1900 */
[----:B------:R-:W3:Y:S01]  /*0960*/  LDG.E R30, desc[UR4][R10.64] ;  /* 0x000000040a1e7981 */ /* 0x000ee2000c1e1900 */
[----:B0-----:R-:W-:Y:S01]  /*0970*/  IMAD.WIDE R12, R17, 0x4, R12 ;  /* 0x00000004110c7825 */ /* 0x001fe200078e020c */
[----:B--2---:R-:W-:Y:S02]  /*0980*/  IADD3 R16, PT, PT, R28, R31, R16 ;  /* 0x0000001f1c107210 */ /* 0x004fe40007ffe010 */
[----:B------:R-:W-:-:S02]  /*0990*/  MOV R28, 0xffffffff ;  /* 0xffffffff001c7802 */ /* 0x000fc40000000f00 */
[----:B---3--:R-:W-:-:S04]  /*09a0*/  IADD3 R16, PT, PT, R30, R16, R15 ;  /* 0x000000101e107210 */ /* 0x008fc80007ffe00f */
[----:B------:R-:W-:-:S04]  /*09b0*/  ISETP.GE.AND P2, PT, R16, 0x1, PT ;  /* 0x000000011000780c */ /* 0x000fc80003f46270 */
[----:B------:R-:W-:-:S05]  /*09c0*/  SEL R17, R28, 0x1, !P2 ;  /* 0x000000011c117807 */ /* 0x000fca0005000000 */
[----:B------:R0:W-:Y:S01]  /*09d0*/  STG.E desc[UR4][R12.64], R17 ;  /* 0x000000110c007986 */ /* 0x0001e2000c101904 */
[----:B------:R-:W-:-:S13]  /*09e0*/  ISETP.NE.AND P2, PT, R20, 0x1, PT ;  /* 0x000000011400780c */ /* 0x000fda0003f45270 */
[----:B0-----:R-:W-:Y:S05]  /*09f0*/  @!P2 BRA `(.L_x_1) ;  /* 0x00000004008ca947 */ /* 0x001fea0003800000 */
[----:B------:R-:W-:Y:S01]  /*0a00*/  VIADD R24, R0, 0x2 ;  /* 0x0000000200187836 */ /* 0x000fe20000000000 */
[----:B------:R-:W-:-:S04]  /*0a10*/  IABS R16, R0 ;  /* 0x0000000000107213 */ /* 0x000fc80000000000 */
[----:B------:R-:W-:Y:S01]  /*0a20*/  IABS R17, R24 ;  /* 0x0000001800117213 */ /* 0x000fe20000000000 */
[----:B------:R-:W-:Y:S01]  /*0a30*/  IMAD.HI.U32 R14, R22, R16, RZ ;  /* 0x00000010160e7227 */ /* 0x000fe200078e00ff */
[----:B------:R-:W-:-:S03]  /*0a40*/  ISETP.GE.AND P5, PT, R24, RZ, PT ;  /* 0x000000ff1800720c */ /* 0x000fc60003fa6270 */
        /* <DEDUP_REMOVED lines=9> */
[----:B------:R-:W-:Y:S02]  /*0ae0*/  ISETP.GE.AND P3, PT, R0, RZ, PT ;  /* 0x000000ff0000720c */ /* 0x000fe40003f66270 */
        /* <DEDUP_REMOVED lines=19> */
[----:B------:R-:W2:Y:S01]  /*0c20*/  LDG.E R31, desc[UR4][R6.64+0x4] ;  /* 0x00000404061f7981 */ /* 0x000ea2000c1e1900 */
[C---:B------:R-:W-:Y:S02]  /*0c30*/  ISETP.GT.U32.AND P2, PT, R23.reuse, R16, PT ;  /* 0x000000101700720c */ /* 0x040fe40003f44070 */
[----:B------:R-:W-:Y:S01]  /*0c40*/  ISETP.GT.U32.AND P3, PT, R23, R30, PT ;  /* 0x0000001e1700720c */ /* 0x000fe20003f64070 */
[----:B------:R-:W2:Y:S10]  /*0c50*/  LDG.E R32, desc[UR4][R8.64+0x4] ;  /* 0x0000040408207981 */ /* 0x000eb4000c1e1900 */
[----:B------:R-:W-:-:S02]  /*0c60*/  @!P2 IMAD.IADD R16, R16, 0x1, -R23 ;  /* 0x000000011010a824 */ /* 0x000fc400078e0a17 */
[----:B------:R-:W-:Y:S01]  /*0c70*/  @!P3 IMAD.IADD R30, R30, 0x1, -R23 ;  /* 0x000000011e1eb824 */ /* 0x000fe200078e0a17 */
[----:B------:R-:W-:Y:S02]  /*0c80*/  ISETP.GE.AND P3, PT, R14, RZ, PT ;  /* 0x000000ff0e00720c */ /* 0x000fe40003f66270 */
[C---:B------:R-:W-:Y:S02]  /*0c90*/  ISETP.GT.U32.AND P2, PT, R23.reuse, R16, PT ;  /* 0x000000101700720c */ /* 0x040fe40003f44070 */
[----:B------:R-:W-:-:S11]  /*0ca0*/  ISETP.GT.U32.AND P4, PT, R23, R30, PT ;  /* 0x0000001e1700720c */ /* 0x000fd60003f84070 */
[----:B------:R-:W-:Y:S02]  /*0cb0*/  @!P2 IADD3 R16, PT, PT, R16, -R23, RZ ;  /* 0x800000171010a210 */ /* 0x000fe40007ffe0ff */
[----:B------:R-:W-:-:S03]  /*0cc0*/  @!P4 IMAD.IADD R30, R30, 0x1, -R23 ;  /* 0x000000011e1ec824 */ /* 0x000fc600078e0a17 */
[----:B------:R-:W-:Y:S02]  /*0cd0*/  @!P3 IMAD.MOV R16, RZ, RZ, -R16 ;  /* 0x000000ffff10b224 */ /* 0x000fe400078e0a10 */
[----:B------:R-:W-:-:S03]  /*0ce0*/  @!P5 IMAD.MOV R30, RZ, RZ, -R30 ;  /* 0x000000ffff1ed224 */ /* 0x000fc600078e0a1e */
[C---:B------:R-:W-:Y:S02]  /*0cf0*/  SEL R15, R25.reuse, R16, !P1 ;  /* 0x00000010190f7207 */ /* 0x040fe40004800000 */
[----:B------:R-:W-:-:S03]  /*0d00*/  SEL R30, R25, R30, !P1 ;  /* 0x0000001e191e7207 */ /* 0x000fc60004800000 */
[CC--:B------:R-:W-:Y:S02]  /*0d10*/  IMAD R15, R21.reuse, R26.reuse, R15 ;  /* 0x0000001a150f7224 */ /* 0x0c0fe400078e020f */
[----:B------:R-:W-:Y:S02]  /*0d20*/  IMAD R17, R21, R26, R30 ;  /* 0x0000001a15117224 */ /* 0x000fe400078e021e */
[--C-:B------:R-:W-:Y:S01]  /*0d30*/  IMAD.WIDE R14, R15, 0x4, R2.reuse ;  /* 0x000000040f0e7825 */ /* 0x100fe200078e0202 */
[----:B------:R-:W2:Y:S03]  /*0d40*/  LDG.E R30, desc[UR4][R4.64+0x4] ;  /* 0x00000404041e7981 */ /* 0x000ea6000c1e1900 */
[----:B------:R-:W-:Y:S02]  /*0d50*/  IMAD.WIDE R16, R17, 0x4, R2 ;  /* 0x0000000411107825 */ /* 0x000fe400078e0202 */
[----:B------:R-:W3:Y:S04]  /*0d60*/  LDG.E R15, desc[UR4][R14.64] ;  /* 0x000000040e0f7981 */ /* 0x000ee8000c1e1900 */
[----:B------:R-:W3:Y:S01]  /*0d70*/  LDG.E R16, desc[UR4][R16.64] ;  /* 0x0000000410107981 */ /* 0x000ee2000c1e1900 */
[----:B--2---:R-:W-:-:S04]  /*0d80*/  IADD3 R30, PT, PT, R32, R31, R30 ;  /* 0x0000001f201e7210 */ /* 0x004fc80007ffe01e */
[----:B---3--:R-:W-:-:S04]  /*0d90*/  IADD3 R30, PT, PT, R16, R30, R15 ;  /* 0x0000001e101e7210 */ /* 0x008fc80007ffe00f */
[----:B------:R-:W-:-:S04]  /*0da0*/  ISETP.GE.AND P2, PT, R30, 0x1, PT ;  /* 0x000000011e00780c */ /* 0x000fc80003f46270 */
[----:B------:R-:W-:-:S05]  /*0db0*/  SEL R31, R28, 0x1, !P2 ;  /* 0x000000011c1f7807 */ /* 0x000fca0005000000 */
[----:B------:R0:W-:Y:S01]  /*0dc0*/  STG.E desc[UR4][R12.64+0x4], R31 ;  /* 0x0000041f0c007986 */ /* 0x0001e2000c101904 */
[----:B------:R-:W-:-:S13]  /*0dd0*/  ISETP.NE.AND P2, PT, R20, 0x2, PT ;  /* 0x000000021400780c */ /* 0x000fda0003f45270 */
[----:B0-----:R-:W-:Y:S05]  /*0de0*/  @!P2 BRA `(.L_x_1) ;  /* 0x000000000090a947 */ /* 0x001fea0003800000 */
[----:B------:R-:W-:Y:S01]  /*0df0*/  IADD3 R24, PT, PT, R0, 0x3, RZ ;  /* 0x0000000300187810 */ /* 0x000fe20007ffe0ff */
[----:B------:R-:W2:Y:S03]  /*0e00*/  LDG.E R4, desc[UR4][R4.64+0x8] ;  /* 0x0000080404047981 */ /* 0x000ea6000c1e1900 */
[----:B------:R-:W-:Y:S01]  /*0e10*/  IABS R15, R24 ;  /* 0x00000018000f7213 */ /* 0x000fe20000000000 */
[----:B------:R-:W2:Y:S01]  /*0e20*/  LDG.E R7, desc[UR4][R6.64+0x8] ;  /* 0x0000080406077981 */ /* 0x000ea2000c1e1900 */
[----:B------:R-:W-:-:S03]  /*0e30*/  ISETP.GE.AND P3, PT, R24, RZ, PT ;  /* 0x000000ff1800720c */ /* 0x000fc60003f66270 */
[----:B------:R-:W-:Y:S01]  /*0e40*/  IMAD.HI.U32 R14, R22, R15, RZ ;  /* 0x0000000f160e7227 */ /* 0x000fe200078e00ff */
[----:B------:R-:W2:Y:S03]  /*0e50*/  LDG.E R8, desc[UR4][R8.64+0x8] ;  /* 0x0000080408087981 */ /* 0x000ea6000c1e1900 */
[----:B------:R-:W-:Y:S01]  /*0e60*/  IMAD.MOV R14, RZ, RZ, -R14 ;  /* 0x000000ffff0e7224 */ /* 0x000fe200078e0a0e */
[----:B------:R-:W3:Y:S03]  /*0e70*/  LDG.E R11, desc[UR4][R10.64] ;  /* 0x000000040a0b7981 */ /* 0x000ee6000c1e1900 */
[----:B------:R-:W-:-:S05]  /*0e80*/  IMAD R14, R23, R14, R15 ;  /* 0x0000000e170e7224 */ /* 0x000fca00078e020f */
[----:B------:R-:W-:-:S13]  /*0e90*/  ISETP.GT.U32.AND P2, PT, R23, R14, PT ;  /* 0x0000000e1700720c */ /* 0x000fda0003f44070 */
[----:B------:R-:W-:-:S05]  /*0ea0*/  @!P2 IMAD.IADD R14, R14, 0x1, -R23 ;  /* 0x000000010e0ea824 */ /* 0x000fca00078e0a17 */
[----:B------:R-:W-:-:S13]  /*0eb0*/  ISETP.GT.U32.AND P2, PT, R23, R14, PT ;  /* 0x0000000e1700720c */ /* 0x000fda0003f44070 */
[----:B------:R-:W-:-:S05]  /*0ec0*/  @!P2 IMAD.IADD R14, R14, 0x1, -R23 ;  /* 0x000000010e0ea824 */ /* 0x000fca00078e0a17 */
[----:B------:R-:W-:-:S04]  /*0ed0*/  @!P3 IADD3 R14, PT, PT, -R14, RZ, RZ ;  /* 0x000000ff0e0eb210 */ /* 0x000fc80007ffe1ff */
[----:B------:R-:W-:-:S05]  /*0ee0*/  SEL R15, R25, R14, !P1 ;  /* 0x0000000e190f7207 */ /* 0x000fca0004800000 */
[----:B------:R-:W-:-:S05]  /*0ef0*/  IMAD.IADD R15, R15, 0x1, R26 ;  /* 0x000000010f0f7824 */ /* 0x000fca00078e021a */
[----:B------:R-:W-:Y:S02]  /*0f00*/  IABS R16, R15 ;  /* 0x0000000f00107213 */ /* 0x000fe40000000000 */
[----:B------:R-:W-:-:S03]  /*0f10*/  ISETP.GE.AND P3, PT, R15, RZ, PT ;  /* 0x000000ff0f00720c */ /* 0x000fc60003f66270 */
[----:B------:R-:W-:-:S04]  /*0f20*/  IMAD.HI.U32 R14, R22, R16, RZ ;  /* 0x00000010160e7227 */ /* 0x000fc800078e00ff */
[----:B------:R-:W-:-:S04]  /*0f30*/  IMAD.MOV R14, RZ, RZ, -R14 ;  /* 0x000000ffff0e7224 */ /* 0x000fc800078e0a0e */
[----:B------:R-:W-:-:S05]  /*0f40*/  IMAD R14, R23, R14, R16 ;  /* 0x0000000e170e7224 */ /* 0x000fca00078e0210 */
[----:B------:R-:W-:-:S13]  /*0f50*/  ISETP.GT.U32.AND P2, PT, R23, R14, PT ;  /* 0x0000000e1700720c */ /* 0x000fda0003f44070 */
[----:B------:R-:W-:-:S05]  /*0f60*/  @!P2 IMAD.IADD R14, R14, 0x1, -R23 ;  /* 0x000000010e0ea824 */ /* 0x000fca00078e0a17 */
[----:B------:R-:W-:-:S13]  /*0f70*/  ISETP.GT.U32.AND P2, PT, R23, R14, PT ;  /* 0x0000000e1700720c */ /* 0x000fda0003f44070 */
[----:B------:R-:W-:-:S05]  /*0f80*/  @!P2 IADD3 R14, PT, PT, R14, -R23, RZ ;  /* 0x800000170e0ea210 */ /* 0x000fca0007ffe0ff */
[----:B------:R-:W-:-:S05]  /*0f90*/  @!P3 IMAD.MOV R14, RZ, RZ, -R14 ;  /* 0x000000ffff0eb224 */ /* 0x000fca00078e0a0e */
[----:B------:R-:W-:-:S05]  /*0fa0*/  SEL R14, R25, R14, !P1 ;  /* 0x0000000e190e7207 */ /* 0x000fca0004800000 */
[----:B------:R-:W-:-:S04]  /*0fb0*/  IMAD R15, R21, R26, R14 ;  /* 0x0000001a150f7224 */ /* 0x000fc800078e020e */
[----:B------:R-:W-:-:S06]  /*0fc0*/  IMAD.WIDE R2, R15, 0x4, R2 ;  /* 0x000000040f027825 */ /* 0x000fcc00078e0202 */
[----:B------:R-:W3:Y:S01]  /*0fd0*/  LDG.E R2, desc[UR4][R2.64] ;  /* 0x0000000402027981 */ /* 0x000ee2000c1e1900 */
[----:B--2---:R-:W-:-:S04]  /*0fe0*/  IADD3 R14, PT, PT, R8, R7, R4 ;  /* 0x00000007080e7210 */ /* 0x004fc80007ffe004 */
[----:B---3--:R-:W-:-:S04]  /*0ff0*/  IADD3 R14, PT, PT, R2, R14, R11 ;  /* 0x0000000e020e7210 */ /* 0x008fc80007ffe00b */
[----:B------:R-:W-:-:S04]  /*1000*/  ISETP.GE.AND P1, PT, R14, 0x1, PT ;  /* 0x000000010e00780c */ /* 0x000fc80003f26270 */
[----:B------:R-:W-:-:S05]  /*1010*/  SEL R15, R28, 0x1, !P1 ;  /* 0x000000011c0f7807 */ /* 0x000fca0004800000 */
[----:B------:R0:W-:Y:S04]  /*1020*/  STG.E desc[UR4][R12.64+0x8], R15 ;  /* 0x0000080f0c007986 */ /* 0x0001e8000c101904 */
.L_x_1:
[----:B------:R-:W-:Y:S05]  /*1030*/  BSYNC.RECONVERGENT B0 ;  /* 0x0000000000007941 */ /* 0x000fea0003800200 */
.L_x_0:
[----:B------:R-:W-:Y:S04]  /*1040*/  BSSY.RECONVERGENT B0, `(.L_x_2) ;  /* 0x00000e4000007945 */ /* 0x000fe80003800200 */
[----:B------:R-:W-:Y:S05]  /*1050*/  @P0 BRA `(.L_x_3) ;  /* 0x0000000c00880947 */ /* 0x000fea0003800000 */
[-CC-:B------:R-:W-:Y:S02]  /*1060*/  IMAD R27, R27, R26.reuse, R24.reuse ;  /* 0x0000001a1b1b7224 */ /* 0x180fe400078e0218 */
[-CC-:B------:R-:W-:Y:S02]  /*1070*/  IMAD R29, R29, R26.reuse, R24.reuse ;  /* 0x0000001a1d1d7224 */ /* 0x180fe400078e0218 */
[----:B------:R-:W-:Y:S02]  /*1080*/  IMAD R25, R21, R26, R24 ;  /* 0x0000001a15197224 */ /* 0x000fe400078e0218 */
[----:B------:R-:W-:-:S07]  /*1090*/  VIADD R24, R24, 0x1 ;  /* 0x0000000118187836 */ /* 0x000fce0000000000 */
.L_x_4:
[----:B------:R-:W1:Y:S01]  /*10a0*/  LDC R28, c[0x0][0x390] ;  /* 0x0000e400ff1c7b82 */ /* 0x000e620000000800 */
[C---:B------:R-:W-:Y:S01]  /*10b0*/  VIADD R4, R24.reuse, 0xfffffffe ;  /* 0xfffffffe18047836 */ /* 0x040fe20000000000 */
[C---:B------:R-:W-:Y:S01]  /*10c0*/  IADD3 R9, PT, PT, R24.reuse, 0x2, RZ ;  /* 0x0000000218097810 */ /* 0x040fe20007ffe0ff */
[C---:B------:R-:W-:Y:S01]  /*10d0*/  VIADD R16, R24.reuse, 0xffffffff ;  /* 0xffffffff18107836 */ /* 0x040fe20000000000 */
[C---:B------:R-:W-:Y:S01]  /*10e0*/  ISETP.GE.AND P4, PT, R24.reuse, RZ, PT ;  /* 0x000000ff1800720c */ /* 0x040fe20003f86270 */
[C---:B------:R-:W-:Y:S01]  /*10f0*/  VIADD R7, R24.reuse, 0x1 ;  /* 0x0000000118077836 */ /* 0x040fe20000000000 */
[----:B------:R-:W-:Y:S01]  /*1100*/  IABS R8, R4 ;  /* 0x0000000400087213 */ /* 0x000fe20000000000 */
[----:B------:R-:W-:Y:S01]  /*1110*/  VIADD R26, R24, 0x3 ;  /* 0x00000003181a7836 */ /* 0x000fe20000000000 */
[----:B------:R-:W-:Y:S02]  /*1120*/  ISETP.GE.AND P2, PT, R4, RZ, PT ;  /* 0x000000ff0400720c */ /* 0x000fe40003f46270 */
[----:B------:R-:W-:Y:S01]  /*1130*/  IABS R11, R16 ;  /* 0x00000010000b7213 */ /* 0x000fe20000000000 */
[----:B------:R-:W-:Y:S01]  /*1140*/  IMAD.HI.U32 R22, R22, R8, RZ ;  /* 0x0000000816167227 */ /* 0x000fe200078e00ff */
[----:B0-----:R-:W-:-:S02]  /*1150*/  IABS R12, R7 ;  /* 0x00000007000c7213 */ /* 0x001fc40000000000 */
[----:B------:R-:W-:Y:S01]  /*1160*/  IABS R10, R9 ;  /* 0x00000009000a7213 */ /* 0x000fe20000000000 */
[----:B------:R-:W-:Y:S01]  /*1170*/  IMAD.MOV R22, RZ, RZ, -R22 ;  /* 0x000000ffff167224 */ /* 0x000fe200078e0a16 */
[-C--:B-1----:R-:W-:Y:S02]  /*1180*/  IABS R15, R28.reuse ;  /* 0x0000001c000f7213 */ /* 0x082fe40000000000 */
[----:B------:R-:W-:Y:S02]  /*1190*/  LOP3.LUT R30, RZ, R28, RZ, 0x33, !PT ;  /* 0x0000001cff1e7212 */ /* 0x000fe400078e33ff */
[----:B------:R-:W0:Y:S01]  /*11a0*/  I2F.RP R5, R15 ;  /* 0x0000000f00057306 */ /* 0x000e220000209400 */
[----:B------:R-:W-:-:S05]  /*11b0*/  IMAD R8, R15, R22, R8 ;  /* 0x000000160f087224 */ /* 0x000fca00078e0208 */
[----:B------:R-:W-:Y:S02]  /*11c0*/  ISETP.GT.U32.AND P1, PT, R23, R8, PT ;  /* 0x000000081700720c */ /* 0x000fe40003f24070 */
[----:B0-----:R-:W0:Y:S11]  /*11d0*/  MUFU.RCP R5, R5 ;  /* 0x0000000500057308 */ /* 0x001e360000001000 */
[----:B------:R-:W-:-:S04]  /*11e0*/  @!P1 IADD3 R8, PT, PT, R8, -R15, RZ ;  /* 0x8000000f08089210 */ /* 0x000fc80007ffe0ff */
[----:B------:R-:W-:Y:S01]  /*11f0*/  ISETP.GT.U32.AND P1, PT, R23, R8, PT ;  /* 0x000000081700720c */ /* 0x000fe20003f24070 */
[----:B------:R-:W-:Y:S01]  /*1200*/  IMAD.MOV.U32 R23, RZ, RZ, R15 ;  /* 0x000000ffff177224 */ /* 0x000fe200078e000f */
[----:B0-----:R-:W-:-:S04]  /*1210*/  IADD3 R2, PT, PT, R5, 0xffffffe, RZ ;  /* 0x0ffffffe05027810 */ /* 0x001fc80007ffe0ff */
[----:B------:R0:W1:Y:S07]  /*1220*/  F2I.FTZ.U32.TRUNC.NTZ R3, R2 ;  /* 0x0000000200037305 */ /* 0x00006e000021f000 */
[----:B------:R-:W-:Y:S01]  /*1230*/  @!P1 IMAD.IADD R8, R8, 0x1, -R15 ;  /* 0x0000000108089824 */ /* 0x000fe200078e0a0f */
[----:B------:R-:W-:-:S04]  /*1240*/  ISETP.NE.AND P1, PT, R28, RZ, PT ;  /* 0x000000ff1c00720c */ /* 0x000fc80003f25270 */
[----:B------:R-:W-:Y:S01]  /*1250*/  @!P2 IADD3 R8, PT, PT, -R8, RZ, RZ ;  /* 0x000000ff0808a210 */ /* 0x000fe20007ffe1ff */
[----:B0-----:R-:W-:Y:S02]  /*1260*/  IMAD.MOV.U32 R2, RZ, RZ, RZ ;  /* 0x000000ffff027224 */ /* 0x001fe400078e00ff */
[----:B-1----:R-:W-:-:S04]  /*1270*/  IMAD.MOV R6, RZ, RZ, -R3 ;  /* 0x000000ffff067224 */ /* 0x002fc800078e0a03 */
[----:B------:R-:W-:Y:S01]  /*1280*/  IMAD R5, R6, R15, RZ ;  /* 0x0000000f06057224 */ /* 0x000fe200078e02ff */
[----:B------:R-:W-:-:S03]  /*1290*/  IABS R6, R24 ;  /* 0x0000001800067213 */ /* 0x000fc60000000000 */
[----:B------:R-:W-:Y:S01]  /*12a0*/  IMAD.HI.U32 R22, R3, R5, R2 ;  /* 0x0000000503167227 */ /* 0x000fe200078e0002 */
[----:B------:R-:W-:Y:S02]  /*12b0*/  SEL R5, R30, R8, !P1 ;  /* 0x000000081e057207 */ /* 0x000fe40004800000 */
[----:B------:R-:W-:-:S03]  /*12c0*/  IABS R3, R26 ;  /* 0x0000001a00037213 */ /* 0x000fc60000000000 */
[----:B------:R-:W-:-:S04]  /*12d0*/  IMAD.HI.U32 R2, R22, R6, RZ ;  /* 0x0000000616027227 */ /* 0x000fc800078e00ff */
[----:B------:R-:W-:Y:S02]  /*12e0*/  IMAD.MOV R2, RZ, RZ, -R2 ;  /* 0x000000ffff027224 */ /* 0x000fe400078e0a02 */
[----:B------:R-:W-:-:S04]  /*12f0*/  IMAD.HI.U32 R4, R22, R12, RZ ;  /* 0x0000000c16047227 */ /* 0x000fc800078e00ff */
[----:B------:R-:W-:Y:S02]  /*1300*/  IMAD R6, R15, R2, R6 ;  /* 0x000000020f067224 */ /* 0x000fe400078e0206 */
[----:B------:R-:W-:-:S03]  /*1310*/  IMAD.HI.U32 R2, R22, R11, RZ ;  /* 0x0000000b16027227 */ /* 0x000fc600078e00ff */
[----:B------:R-:W-:Y:S01]  /*1320*/  ISETP.GT.U32.AND P3, PT, R23, R6, PT ;  /* 0x000000061700720c */ /* 0x000fe20003f64070 */
[----:B------:R-:W-:Y:S02]  /*1330*/  IMAD.MOV R2, RZ, RZ, -R2 ;  /* 0x000000ffff027224 */ /* 0x000fe400078e0a02 */
[----:B------:R-:W-:-:S04]  /*1340*/  IMAD.HI.U32 R13, R22, R3, RZ ;  /* 0x00000003160d7227 */ /* 0x000fc800078e00ff */
[----:B------:R-:W-:Y:S02]  /*1350*/  IMAD R8, R15, R2, R11 ;  /* 0x000000020f087224 */ /* 0x000fe400078e020b */
[----:B------:R-:W-:Y:S02]  /*1360*/  IMAD.IADD R2, R5, 0x1, R28 ;  /* 0x0000000105027824 */ /* 0x000fe400078e021c */
[----:B------:R-:W-:Y:S01]  /*1370*/  IMAD.MOV R5, RZ, RZ, -R4 ;  /* 0x000000ffff057224 */ /* 0x000fe200078e0a04 */
[----:B------:R-:W-:Y:S01]  /*1380*/  ISETP.GT.U32.AND P6, PT, R23, R8, PT ;  /* 0x000000081700720c */ /* 0x000fe20003fc4070 */
[----:B------:R-:W-:Y:S01]  /*1390*/  IMAD.MOV R14, RZ, RZ, -R13 ;  /* 0x000000ffff0e7224 */ /* 0x000fe200078e0a0d */
[----:B------:R-:W-:Y:S01]  /*13a0*/  @!P3 IADD3 R6, PT, PT, R6, -R15, RZ ;  /* 0x8000000f0606b210 */ /* 0x000fe20007ffe0ff */
[C---:B------:R-:W-:Y:S01]  /*13b0*/  IMAD R12, R15.reuse, R5, R12 ;  /* 0x000000050f0c7224 */ /* 0x040fe200078e020c */
[----:B------:R-:W-:Y:S01]  /*13c0*/  IABS R4, R2 ;  /* 0x0000000200047213 */ /* 0x000fe20000000000 */
[----:B------:R-:W-:Y:S01]  /*13d0*/  IMAD R14, R15, R14, R3 ;  /* 0x0000000e0f0e7224 */ /* 0x000fe200078e0203 */
[C---:B------:R-:W-:Y:S01]  /*13e0*/  ISETP.GT.U32.AND P2, PT, R23.reuse, R6, PT ;  /* 0x000000061700720c */ /* 0x040fe20003f44070 */
[----:B------:R-:W-:Y:S01]  /*13f0*/  IMAD.HI.U32 R11, R22, R10, RZ ;  /* 0x0000000a160b7227 */ /* 0x000fe200078e00ff */
[----:B------:R-:W-:-:S03]  /*1400*/  ISETP.GT.U32.AND P5, PT, R23, R12, PT ;  /* 0x0000000c1700720c */ /* 0x000fc60003fa4070 */
[----:B------:R-:W-:-:S04]  /*1410*/  IMAD.HI.U32 R3, R22, R4, RZ ;  /* 0x0000000416037227 */ /* 0x000fc800078e00ff */
[----:B------:R-:W-:Y:S01]  /*1420*/  @!P6 IMAD.IADD R8, R8, 0x1, -R15 ;  /* 0x000000010808e824 */ /* 0x000fe200078e0a0f */
[----:B------:R-:W-:Y:S01]  /*1430*/  IADD3 R3, PT, PT, -R3, RZ, RZ ;  /* 0x000000ff03037210 */ /* 0x000fe20007ffe1ff */
[----:B------:R-:W-:Y:S01]  /*1440*/  IMAD.MOV R11, RZ, RZ, -R11 ;  /* 0x000000ffff0b7224 */ /* 0x000fe200078e0a0b */
[C---:B------:R-:W-:Y:S01]  /*1450*/  ISETP.GT.U32.AND P6, PT, R23.reuse, R14, PT ;  /* 0x0000000e1700720c */ /* 0x040fe20003fc4070 */
[--C-:B------:R-:W-:Y:S01]  /*1460*/  @!P2 IMAD.IADD R6, R6, 0x1, -R15.reuse ;  /* 0x000000010606a824 */ /* 0x100fe200078e0a0f */
[----:B------:R-:W-:Y:S01]  /*1470*/  ISETP.GT.U32.AND P2, PT, R23, R8, PT ;  /* 0x000000081700720c */ /* 0x000fe20003f44070 */
[C---:B------:R-:W-:Y:S02]  /*1480*/  IMAD R4, R15.reuse, R3, R4 ;  /* 0x000000030f047224 */ /* 0x040fe400078e0204 */
[----:B------:R-:W-:Y:S02]  /*1490*/  IMAD R10, R15, R11, R10 ;  /* 0x0000000b0f0a7224 */ /* 0x000fe400078e020a */
[----:B------:R-:W-:Y:S01]  /*14a0*/  @!P4 IMAD.MOV R6, RZ, RZ, -R6 ;  /* 0x000000ffff06c224 */ /* 0x000fe200078e0a06 */
[C---:B------:R-:W-:Y:S01]  /*14b0*/  ISETP.GT.U32.AND P4, PT, R23.reuse, R4, PT ;  /* 0x000000041700720c */ /* 0x040fe20003f84070 */
[----:B------:R-:W-:Y:S01]  /*14c0*/  @!P5 IMAD.IADD R12, R12, 0x1, -R15 ;  /* 0x000000010c0cd824 */ /* 0x000fe200078e0a0f */
[----:B------:R-:W-:-:S02]  /*14d0*/  ISETP.GT.U32.AND P3, PT, R23, R10, PT ;  /* 0x0000000a1700720c */ /* 0x000fc40003f64070 */
[----:B------:R-:W-:Y:S01]  /*14e0*/  SEL R3, R30, R6, !P1 ;  /* 0x000000061e037207 */ /* 0x000fe20004800000 */
[--C-:B------:R-:W-:Y:S01]  /*14f0*/  @!P6 IMAD.IADD R14, R14, 0x1, -R15.reuse ;  /* 0x000000010e0ee824 */ /* 0x100fe200078e0a0f */
[----:B------:R-:W-:Y:S01]  /*1500*/  ISETP.GT.U32.AND P6, PT, R23, R12, PT ;  /* 0x0000000c1700720c */ /* 0x000fe20003fc4070 */
[----:B------:R-:W-:Y:S01]  /*1510*/  @!P2 IMAD.IADD R8, R8, 0x1, -R15 ;  /* 0x000000010808a824 */ /* 0x000fe200078e0a0f */
[----:B------:R-:W-:Y:S01]  /*1520*/  ISETP.GE.AND P5, PT, R16, RZ, PT ;  /* 0x000000ff1000720c */ /* 0x000fe20003fa6270 */
[----:B------:R-:W-:-:S04]  /*1530*/  IMAD.IADD R3, R3, 0x1, R28 ;  /* 0x0000000103037824 */ /* 0x000fc800078e021c */
[-C--:B------:R-:W-:Y:S02]  /*1540*/  @!P4 IADD3 R4, PT, PT, R4, -R15.reuse, RZ ;  /* 0x8000000f0404c210 */ /* 0x080fe40007ffe0ff */
[----:B------:R-:W-:Y:S02]  /*1550*/  @!P3 IADD3 R10, PT, PT, R10, -R15, RZ ;  /* 0x8000000f0a0ab210 */ /* 0x000fe40007ffe0ff */
[----:B------:R-:W-:Y:S02]  /*1560*/  ISETP.GE.AND P4, PT, R7, RZ, PT ;  /* 0x000000ff0700720c */ /* 0x000fe40003f86270 */
[C---:B------:R-:W-:Y:S01]  /*1570*/  ISETP.GT.U32.AND P2, PT, R23.reuse, R10, PT ;  /* 0x0000000a1700720c */ /* 0x040fe20003f44070 */
[----:B------:R-:W-:Y:S01]  /*1580*/  @!P6 IMAD.IADD R12, R12, 0x1, -R15 ;  /* 0x000000010c0ce824 */ /* 0x000fe200078e0a0f */
[----:B------:R-:W-:Y:S01]  /*1590*/  IABS R6, R3 ;  /* 0x0000000300067213 */ /* 0x000fe20000000000 */
[----:B------:R-:W-:Y:S01]  /*15a0*/  @!P5 IMAD.MOV R8, RZ, RZ, -R8 ;  /* 0x000000ffff08d224 */ /* 0x000fe200078e0a08 */
[----:B------:R-:W-:Y:S01]  /*15b0*/  ISETP.GT.U32.AND P3, PT, R23, R14, PT ;  /* 0x0000000e1700720c */ /* 0x000fe20003f64070 */
[----:B------:R-:W-:Y:S01]  /*15c0*/  IMAD.MOV.U32 R7, RZ, RZ, R12 ;  /* 0x000000ffff077224 */ /* 0x000fe200078e000c */
[----:B------:R-:W-:Y:S01]  /*15d0*/  ISETP.GE.AND P6, PT, R26, RZ, PT ;  /* 0x000000ff1a00720c */ /* 0x000fe20003fc6270 */
[----:B------:R-:W-:Y:S01]  /*15e0*/  IMAD.HI.U32 R5, R22, R6, RZ ;  /* 0x0000000616057227 */ /* 0x000fe200078e00ff */
[----:B------:R-:W-:-:S03]  /*15f0*/  ISETP.GE.AND P5, PT, R9, RZ, PT ;  /* 0x000000ff0900720c */ /* 0x000fc60003fa6270 */
[----:B------:R-:W-:Y:S01]  /*1600*/  @!P4 IMAD.MOV R7, RZ, RZ, -R7 ;  /* 0x000000ffff07c224 */ /* 0x000fe200078e0a07 */
[----:B------:R-:W-:Y:S01]  /*1610*/  ISETP.GT.U32.AND P4, PT, R23, R4, PT ;  /* 0x000000041700720c */ /* 0x000fe20003f84070 */
[----:B------:R-:W-:Y:S01]  /*1620*/  @!P2 IMAD.IADD R10, R10, 0x1, -R15 ;  /* 0x000000010a0aa824 */ /* 0x000fe200078e0a0f */
[----:B------:R-:W-:Y:S01]  /*1630*/  ISETP.GE.AND P2, PT, R2, RZ, PT ;  /* 0x000000ff0200720c */ /* 0x000fe20003f46270 */
[----:B------:R-:W-:Y:S01]  /*1640*/  IMAD.MOV R5, RZ, RZ, -R5 ;  /* 0x000000ffff057224 */ /* 0x000fe200078e0a05 */
[----:B------:R-:W-:Y:S02]  /*1650*/  SEL R7, R30, R7, !P1 ;  /* 0x000000071e077207 */ /* 0x000fe40004800000 */
[----:B------:R-:W-:Y:S01]  /*1660*/  @!P3 IADD3 R14, PT, PT, R14, -R15, RZ ;  /* 0x8000000f0e0eb210 */ /* 0x000fe20007ffe0ff */
[----:B------:R-:W-:Y:S01]  /*1670*/  IMAD R12, R15, R5, R6 ;  /* 0x000000050f0c7224 */ /* 0x000fe200078e0206 */
[----:B------:R-:W-:Y:S01]  /*1680*/  ISETP.GE.AND P3, PT, R3, RZ, PT ;  /* 0x000000ff0300720c */ /* 0x000fe20003f66270 */
[----:B------:R-:W-:Y:S01]  /*1690*/  IMAD.IADD R7, R7, 0x1, R28 ;  /* 0x0000000107077824 */ /* 0x000fe200078e021c */
[----:B------:R-:W0:Y:S01]  /*16a0*/  LDC.64 R2, c[0x0][0x380] ;  /* 0x0000e000ff027b82 */ /* 0x000e220000000a00 */
[----:B------:R-:W-:Y:S01]  /*16b0*/  @!P6 IMAD.MOV R14, RZ, RZ, -R14 ;  /* 0x000000ffff0ee224 */ /* 0x000fe200078e0a0e */
[----:B------:R-:W-:Y:S01]  /*16c0*/  @!P5 IADD3 R10, PT, PT, -R10, RZ, RZ ;  /* 0x000000ff0a0ad210 */ /* 0x000fe20007ffe1ff */
[----:B------:R-:W-:Y:S01]  /*16d0*/  @!P4 IMAD.IADD R4, R4, 0x1, -R15 ;  /* 0x000000010404c824 */ /* 0x000fe200078e0a0f */
[----:B------:R-:W-:-:S02]  /*16e0*/  SEL R5, R30, R8, !P1 ;  /* 0x000000081e057207 */ /* 0x000fc40004800000 */
[C---:B------:R-:W-:Y:S01]  /*16f0*/  SEL R17, R30.reuse, R14, !P1 ;  /* 0x0000000e1e117207 */ /* 0x040fe20004800000 */
[----:B------:R-:W-:Y:S01]  /*1700*/  @!P2 IMAD.MOV R4, RZ, RZ, -R4 ;  /* 0x000000ffff04a224 */ /* 0x000fe200078e0a04 */
[----:B------:R-:W-:Y:S01]  /*1710*/  ISETP.GT.U32.AND P2, PT, R23, R12, PT ;  /* 0x0000000c1700720c */ /* 0x000fe20003f44070 */
[--C-:B------:R-:W-:Y:S01]  /*1720*/  IMAD.IADD R5, R5, 0x1, R28.reuse ;  /* 0x0000000105057824 */ /* 0x100fe200078e021c */
[C---:B------:R-:W-:Y:S01]  /*1730*/  SEL R9, R30.reuse, R10, !P1 ;  /* 0x0000000a1e097207 */ /* 0x040fe20004800000 */
[----:B------:R-:W-:Y:S01]  /*1740*/  IMAD.IADD R17, R17, 0x1, R28 ;  /* 0x0000000111117824 */ /* 0x000fe200078e021c */
[----:B------:R-:W-:Y:S02]  /*1750*/  SEL R11, R30, R4, !P1 ;  /* 0x000000041e0b7207 */ /* 0x000fe40004800000 */
[-C--:B------:R-:W-:Y:S02]  /*1760*/  IADD3 R16, PT, PT, R9, R28.reuse, RZ ;  /* 0x0000001c09107210 */ /* 0x080fe40007ffe0ff */
[----:B------:R-:W-:Y:S01]  /*1770*/  IABS R36, R5 ;  /* 0x0000000500247213 */ /* 0x000fe20000000000 */
[----:B------:R-:W-:Y:S01]  /*1780*/  IMAD R11, R21, R28, R11 ;  /* 0x0000001c150b7224 */ /* 0x000fe200078e020b */
[----:B------:R-:W-:-:S02]  /*1790*/  IABS R14, R7 ;  /* 0x00000007000e7213 */ /* 0x000fc40000000000 */
[----:B------:R-:W-:Y:S02]  /*17a0*/  IABS R34, R16 ;  /* 0x0000001000227213 */ /* 0x000fe40000000000 */
[----:B------:R-:W-:Y:S01]  /*17b0*/  @!P2 IADD3 R12, PT, PT, R12, -R15, RZ ;  /* 0x8000000f0c0ca210 */ /* 0x000fe20007ffe0ff */
[C---:B------:R-:W-:Y:S01]  /*17c0*/  IMAD.HI.U32 R6, R22.reuse, R14, RZ ;  /* 0x0000000e16067227 */ /* 0x040fe200078e00ff */
[----:B------:R-:W-:Y:S02]  /*17d0*/  IABS R32, R17 ;  /* 0x0000001100207213 */ /* 0x000fe40000000000 */
[----:B------:R-:W-:Y:S01]  /*17e0*/  ISETP.GT.U32.AND P2, PT, R23, R12, PT ;  /* 0x0000000c1700720c */ /* 0x000fe20003f44070 */
[----:B0-----:R-:W-:Y:S01]  /*17f0*/  IMAD.WIDE R10, R11, 0x4, R2 ;  /* 0x000000040b0a7825 */ /* 0x001fe200078e0202 */
[----:B------:R-:W-:Y:S02]  /*1800*/  ISETP.GE.AND P5, PT, R5, RZ, PT ;  /* 0x000000ff0500720c */ /* 0x000fe40003fa6270 */
[----:B------:R-:W-:Y:S01]  /*1810*/  ISETP.GE.AND P4, PT, R7, RZ, PT ;  /* 0x000000ff0700720c */ /* 0x000fe20003f86270 */
[C---:B------:R-:W-:Y:S01]  /*1820*/  IMAD.HI.U32 R5, R22.reuse, R36, RZ ;  /* 0x0000002416057227 */ /* 0x040fe200078e00ff */
[----:B------:R0:W2:Y:S03]  /*1830*/  LDG.E R13, desc[UR4][R10.64] ;  /* 0x000000040a0d7981 */ /* 0x0000a6000c1e1900 */
[----:B------:R-:W-:Y:S01]  /*1840*/  IMAD.HI.U32 R7, R22, R34, RZ ;  /* 0x0000002216077227 */ /* 0x000fe200078e00ff */
[----:B------:R-:W-:-:S03]  /*1850*/  IADD3 R5, PT, PT, -R5, RZ, RZ ;  /* 0x000000ff05057210 */ /* 0x000fc60007ffe1ff */
[----:B------:R-:W-:Y:S02]  /*1860*/  @!P2 IMAD.IADD R12, R12, 0x1, -R15 ;  /* 0x000000010c0ca824 */ /* 0x000fe400078e0a0f */
[----:B------:R-:W-:-:S04]  /*1870*/  IMAD.HI.U32 R8, R22, R32, RZ ;  /* 0x0000002016087227 */ /* 0x000fc800078e00ff */
[----:B------:R-:W-:Y:S02]  /*1880*/  @!P3 IMAD.MOV R12, RZ, RZ, -R12 ;  /* 0x000000ffff0cb224 */ /* 0x000fe400078e0a0c */
[----:B------:R-:W-:Y:S02]  /*1890*/  IMAD.MOV R6, RZ, RZ, -R6 ;  /* 0x000000ffff067224 */ /* 0x000fe400078e0a06 */
[----:B------:R-:W-:Y:S01]  /*18a0*/  IMAD.MOV R7, RZ, RZ, -R7 ;  /* 0x000000ffff077224 */ /* 0x000fe200078e0a07 */
[----:B------:R-:W-:Y:S01]  /*18b0*/  SEL R12, R30, R12, !P1 ;  /* 0x0000000c1e0c7207 */ /* 0x000fe20004800000 */
[----:B------:R-:W-:Y:S02]  /*18c0*/  IMAD.MOV R8, RZ, RZ, -R8 ;  /* 0x000000ffff087224 */ /* 0x000fe400078e0a08 */
[C---:B------:R-:W-:Y:S02]  /*18d0*/  IMAD R36, R15.reuse, R5, R36 ;  /* 0x000000050f247224 */ /* 0x040fe400078e0224 */
[----:B------:R-:W-:-:S02]  /*18e0*/  IMAD R14, R15, R6, R14 ;  /* 0x000000060f0e7224 */ /* 0x000fc400078e020e */
[C---:B------:R-:W-:Y:S02]  /*18f0*/  IMAD R34, R15.reuse, R7, R34 ;  /* 0x000000070f227224 */ /* 0x040fe400078e0222 */
[----:B------:R-:W-:Y:S02]  /*1900*/  IMAD R32, R15, R8, R32 ;  /* 0x000000080f207224 */ /* 0x000fe400078e0220 */
[----:B------:R-:W-:-:S04]  /*1910*/  IMAD.WIDE R4, R25, 0x4, R2 ;  /* 0x0000000419047825 */ /* 0x000fc800078e0202 */
[--C-:B------:R-:W-:Y:S01]  /*1920*/  IMAD.WIDE R6, R29, 0x4, R2.reuse ;  /* 0x000000041d067825 */ /* 0x100fe200078e0202 */
[----:B------:R-:W3:Y:S03]  /*1930*/  LDG.E R31, desc[UR4][R4.64] ;  /* 0x00000004041f7981 */ /* 0x000ee6000c1e1900 */
[----:B------:R-:W-:Y:S01]  /*1940*/  IMAD.WIDE R8, R27, 0x4, R2 ;  /* 0x000000041b087825 */ /* 0x000fe200078e0202 */
[----:B------:R-:W3:Y:S03]  /*1950*/  LDG.E R33, desc[UR4][R6.64] ;  /* 0x0000000406217981 */ /* 0x000ee6000c1e1900 */
[----:B0-----:R-:W-:Y:S01]  /*1960*/  IMAD R11, R21, R28, R12 ;  /* 0x0000001c150b7224 */ /* 0x001fe200078e020c */
[----:B------:R-:W3:Y:S03]  /*1970*/  LDG.E R35, desc[UR4][R8.64] ;  /* 0x0000000408237981 */ /* 0x000ee6000c1e1900 */
[----:B------:R-:W-:-:S05]  /*1980*/  IMAD.WIDE R10, R11, 0x4, R2 ;  /* 0x000000040b0a7825 */ /* 0x000fca00078e0202 */
[----:B------:R-:W2:Y:S01]  /*1990*/  LDG.E R12, desc[UR4][R10.64] ;  /* 0x000000040a0c7981 */ /* 0x000ea2000c1e1900 */
[C---:B------:R-:W-:Y:S02]  /*19a0*/  ISETP.GT.U32.AND P6, PT, R23.reuse, R36, PT ;  /* 0x000000241700720c */ /* 0x040fe40003fc4070 */
[C---:B------:R-:W-:Y:S02]  /*19b0*/  ISETP.GT.U32.AND P3, PT, R23.reuse, R14, PT ;  /* 0x0000000e1700720c */ /* 0x040fe40003f64070 */
[----:B------:R-:W-:-:S09]  /*19c0*/  ISETP.GT.U32.AND P2, PT, R23, R34, PT ;  /* 0x000000221700720c */ /* 0x000fd20003f44070 */
[----:B------:R-:W-:Y:S02]  /*19d0*/  @!P6 IMAD.IADD R36, R36, 0x1, -R15 ;  /* 0x000000012424e824 */ /* 0x000fe400078e0a0f */
[----:B------:R-:W-:-:S03]  /*19e0*/  @!P3 IADD3 R14, PT, PT, R14, -R15, RZ ;  /* 0x8000000f0e0eb210 */ /* 0x000fc60007ffe0ff */
[C---:B------:R-:W-:Y:S02]  /*19f0*/  ISETP.GT.U32.AND P3, PT, R23.reuse, R36, PT ;  /* 0x000000241700720c */ /* 0x040fe40003f64070 */
[----:B------:R-:W-:Y:S01]  /*1a00*/  ISETP.GT.U32.AND P6, PT, R23, R32, PT ;  /* 0x000000201700720c */ /* 0x000fe20003fc4070 */
[----:B------:R-:W-:-:S10]  /*1a10*/  @!P2 IMAD.IADD R34, R34, 0x1, -R15 ;  /* 0x000000012222a824 */ /* 0x000fd400078e0a0f */
[--C-:B------:R-:W-:Y:S01]  /*1a20*/  @!P3 IMAD.IADD R36, R36, 0x1, -R15.reuse ;  /* 0x000000012424b824 */ /* 0x100fe200078e0a0f */
[C---:B------:R-:W-:Y:S01]  /*1a30*/  ISETP.GT.U32.AND P3, PT, R23.reuse, R34, PT ;  /* 0x000000221700720c */ /* 0x040fe20003f64070 */
[----:B------:R-:W-:Y:S01]  /*1a40*/  @!P6 IMAD.IADD R32, R32, 0x1, -R15 ;  /* 0x000000012020e824 */ /* 0x000fe200078e0a0f */
[----:B------:R-:W-:-:S04]  /*1a50*/  ISETP.GT.U32.AND P2, PT, R23, R14, PT ;  /* 0x0000000e1700720c */ /* 0x000fc80003f44070 */
[----:B------:R-:W-:-:S07]  /*1a60*/  ISETP.GT.U32.AND P6, PT, R23, R32, PT ;  /* 0x000000201700720c */ /* 0x000fce0003fc4070 */
[--C-:B------:R-:W-:Y:S01]  /*1a70*/  @!P3 IMAD.IADD R34, R34, 0x1, -R15.reuse ;  /* 0x000000012222b824 */ /* 0x100fe200078e0a0f */
[----:B------:R-:W-:Y:S01]  /*1a80*/  @!P5 IADD3 R36, PT, PT, -R36, RZ, RZ ;  /* 0x000000ff2424d210 */ /* 0x000fe20007ffe1ff */
[--C-:B------:R-:W-:Y:S01]  /*1a90*/  @!P2 IMAD.IADD R14, R14, 0x1, -R15.reuse ;  /* 0x000000010e0ea824 */ /* 0x100fe200078e0a0f */
[----:B------:R-:W-:Y:S02]  /*1aa0*/  ISETP.GE.AND P2, PT, R17, RZ, PT ;  /* 0x000000ff1100720c */ /* 0x000fe40003f46270 */
[----:B------:R-:W-:Y:S01]  /*1ab0*/  SEL R17, R30, R36, !P1 ;  /* 0x000000241e117207 */ /* 0x000fe20004800000 */
[----:B------:R-:W-:Y:S01]  /*1ac0*/  @!P6 IMAD.IADD R32, R32, 0x1, -R15 ;  /* 0x000000012020e824 */ /* 0x000fe200078e0a0f */
[----:B---3--:R-:W-:-:S04]  /*1ad0*/  IADD3 R31, PT, PT, R35, R33, R31 ;  /* 0x00000021231f7210 */ /* 0x008fc80007ffe01f */
[----:B--2---:R-:W-:Y:S02]  /*1ae0*/  IADD3 R31, PT, PT, R12, R31, R13 ;  /* 0x0000001f0c1f7210 */ /* 0x004fe40007ffe00d */
[----:B------:R-:W0:Y:S02]  /*1af0*/  LDC.64 R12, c[0x0][0x388] ;  /* 0x0000e200ff0c7b82 */ /* 0x000e240000000a00 */
[----:B------:R-:W-:Y:S02]  /*1b00*/  ISETP.GE.AND P3, PT, R31, 0x1, PT ;  /* 0x000000011f00780c */ /* 0x000fe40003f66270 */
[----:B------:R-:W-:-:S04]  /*1b10*/  MOV R31, 0xffffffff ;  /* 0xffffffff001f7802 */ /* 0x000fc80000000f00 */
[----:B------:R-:W-:Y:S01]  /*1b20*/  SEL R33, R31, 0x1, !P3 ;  /* 0x000000011f217807 */ /* 0x000fe20005800000 */
[----:B0-----:R-:W-:-:S05]  /*1b30*/  IMAD.WIDE R12, R25, 0x4, R12 ;  /* 0x00000004190c7825 */ /* 0x001fca00078e020c */
[----:B------:R0:W-:Y:S04]  /*1b40*/  STG.E desc[UR4][R12.64], R33 ;  /* 0x000000210c007986 */ /* 0x0001e8000c101904 */
[----:B------:R-:W2:Y:S04]  /*1b50*/  LDG.E R15, desc[UR4][R4.64+0x4] ;  /* 0x00000404040f7981 */ /* 0x000ea8000c1e1900 */
[----:B------:R-:W2:Y:S04]  /*1b60*/  LDG.E R36, desc[UR4][R6.64+0x4] ;  /* 0x0000040406247981 */ /* 0x000ea8000c1e1900 */
[----:B------:R-:W2:Y:S01]  /*1b70*/  LDG.E R35, desc[UR4][R8.64+0x4] ;  /* 0x0000040408237981 */ /* 0x000ea2000c1e1900 */
[----:B------:R-:W-:-:S05]  /*1b80*/  @!P4 IMAD.MOV R14, RZ, RZ, -R14 ;  /* 0x000000ffff0ec224 */ /* 0x000fca00078e0a0e */
[----:B------:R-:W-:Y:S01]  /*1b90*/  SEL R14, R30, R14, !P1 ;  /* 0x0000000e1e0e7207 */ /* 0x000fe20004800000 */
[----:B------:R-:W-:Y:S01]  /*1ba0*/  IMAD R17, R21, R28, R17 ;  /* 0x0000001c15117224 */ /* 0x000fe200078e0211 */
[----:B------:R-:W-:-:S03]  /*1bb0*/  ISETP.GE.AND P5, PT, R16, RZ, PT ;  /* 0x000000ff1000720c */ /* 0x000fc60003fa6270 */
[----:B------:R-:W-:-:S06]  /*1bc0*/  IMAD.WIDE R16, R17, 0x4, R2 ;  /* 0x0000000411107825 */ /* 0x000fcc00078e0202 */
[----:B------:R1:W3:Y:S01]  /*1bd0*/  LDG.E R16, desc[UR4][R16.64] ;  /* 0x0000000410107981 */ /* 0x0002e2000c1e1900 */
[----:B--2---:R-:W-:Y:S01]  /*1be0*/  IADD3 R35, PT, PT, R35, R36, R15 ;  /* 0x0000002423237210 */ /* 0x004fe20007ffe00f */
[----:B------:R-:W-:-:S04]  /*1bf0*/  IMAD R15, R21, R28, R14 ;  /* 0x0000001c150f7224 */ /* 0x000fc800078e020e */
[----:B------:R-:W-:-:S05]  /*1c00*/  IMAD.WIDE R14, R15, 0x4, R2 ;  /* 0x000000040f0e7825 */ /* 0x000fca00078e0202 */
[----:B0-----:R-:W3:Y:S01]  /*1c10*/  LDG.E R33, desc[UR4][R14.64] ;  /* 0x000000040e217981 */ /* 0x001ee2000c1e1900 */
[----:B------:R-:W-:-:S05]  /*1c20*/  @!P5 IMAD.MOV R34, RZ, RZ, -R34 ;  /* 0x000000ffff22d224 */ /* 0x000fca00078e0a22 */
[----:B------:R-:W-:-:S05]  /*1c30*/  SEL R34, R30, R34, !P1 ;  /* 0x000000221e227207 */ /* 0x000fca0004800000 */
[----:B-1----:R-:W-:Y:S01]  /*1c40*/  IMAD R17, R21, R28, R34 ;  /* 0x0000001c15117224 */ /* 0x002fe200078e0222 */
[----:B---3--:R-:W-:-:S04]  /*1c50*/  IADD3 R16, PT, PT, R33, R35, R16 ;  /* 0x0000002321107210 */ /* 0x008fc80007ffe010 */
[----:B------:R-:W-:-:S04]  /*1c60*/  ISETP.GE.AND P3, PT, R16, 0x1, PT ;  /* 0x000000011000780c */ /* 0x000fc80003f66270 */
[----:B------:R-:W-:Y:S01]  /*1c70*/  SEL R33, R31, 0x1, !P3 ;  /* 0x000000011f217807 */ /* 0x000fe20005800000 */
[----:B------:R-:W-:-:S04]  /*1c80*/  IMAD.WIDE R16, R17, 0x4, R2 ;  /* 0x0000000411107825 */ /* 0x000fc800078e0202 */
[----:B------:R0:W-:Y:S04]  /*1c90*/  STG.E desc[UR4][R12.64+0x4], R33 ;  /* 0x000004210c007986 */ /* 0x0001e8000c101904 */
[----:B------:R-:W2:Y:S04]  /*1ca0*/  LDG.E R34, desc[UR4][R4.64+0x8] ;  /* 0x0000080404227981 */ /* 0x000ea8000c1e1900 */
[----:B------:R-:W2:Y:S04]  /*1cb0*/  LDG.E R35, desc[UR4][R6.64+0x8] ;  /* 0x0000080406237981 */ /* 0x000ea8000c1e1900 */
[----:B------:R-:W2:Y:S04]  /*1cc0*/  LDG.E R36, desc[UR4][R8.64+0x8] ;  /* 0x0000080408247981 */ /* 0x000ea8000c1e1900 */
[----:B------:R-:W3:Y:S04]  /*1cd0*/  LDG.E R10, desc[UR4][R10.64] ;  /* 0x000000040a0a7981 */ /* 0x000ee8000c1e1900 */
[----:B------:R-:W3:Y:S01]  /*1ce0*/  LDG.E R16, desc[UR4][R16.64] ;  /* 0x0000000410107981 */ /* 0x000ee2000c1e1900 */
[----:B------:R-:W-:-:S05]  /*1cf0*/  @!P2 IMAD.MOV R32, RZ, RZ, -R32 ;  /* 0x000000ffff20a224 */ /* 0x000fca00078e0a20 */
[----:B------:R-:W-:-:S05]  /*1d00*/  SEL R30, R30, R32, !P1 ;  /* 0x000000201e1e7207 */ /* 0x000fca0004800000 */
[----:B0-----:R-:W-:-:S04]  /*1d10*/  IMAD R33, R21, R28, R30 ;  /* 0x0000001c15217224 */ /* 0x001fc800078e021e */
[----:B------:R-:W-:Y:S01]  /*1d20*/  IMAD.WIDE R2, R33, 0x4, R2 ;  /* 0x0000000421027825 */ /* 0x000fe200078e0202 */
[----:B--2---:R-:W-:-:S04]  /*1d30*/  IADD3 R35, PT, PT, R36, R35, R34 ;  /* 0x0000002324237210 */ /* 0x004fc80007ffe022 */
[----:B---3--:R-:W-:-:S04]  /*1d40*/  IADD3 R35, PT, PT, R16, R35, R10 ;  /* 0x0000002310237210 */ /* 0x008fc80007ffe00a */
[----:B------:R-:W-:-:S04]  /*1d50*/  ISETP.GE.AND P1, PT, R35, 0x1, PT ;  /* 0x000000012300780c */ /* 0x000fc80003f26270 */
[----:B------:R-:W-:-:S05]  /*1d60*/  SEL R11, R31, 0x1, !P1 ;  /* 0x000000011f0b7807 */ /* 0x000fca0004800000 */
[----:B------:R1:W-:Y:S04]  /*1d70*/  STG.E desc[UR4][R12.64+0x8], R11 ;  /* 0x0000080b0c007986 */ /* 0x0003e8000c101904 */
[----:B------:R-:W2:Y:S04]  /*1d80*/  LDG.E R4, desc[UR4][R4.64+0xc] ;  /* 0x00000c0404047981 */ /* 0x000ea8000c1e1900 */
[----:B------:R-:W2:Y:S04]  /*1d90*/  LDG.E R7, desc[UR4][R6.64+0xc] ;  /* 0x00000c0406077981 */ /* 0x000ea8000c1e1900 */
[----:B------:R-:W2:Y:S04]  /*1da0*/  LDG.E R8, desc[UR4][R8.64+0xc] ;  /* 0x00000c0408087981 */ /* 0x000ea8000c1e1900 */
[----:B------:R-:W3:Y:S04]  /*1db0*/  LDG.E R15, desc[UR4][R14.64] ;  /* 0x000000040e0f7981 */ /* 0x000ee8000c1e1900 */
[----:B------:R-:W3:Y:S01]  /*1dc0*/  LDG.E R2, desc[UR4][R2.64] ;  /* 0x0000000402027981 */ /* 0x000ee2000c1e1900 */
[----:B------:R-:W-:Y:S01]  /*1dd0*/  IADD3 R24, PT, PT, R24, 0x4, RZ ;  /* 0x0000000418187810 */ /* 0x000fe20007ffe0ff */
[----:B------:R-:W-:Y:S01]  /*1de0*/  VIADD R29, R29, 0x4 ;  /* 0x000000041d1d7836 */ /* 0x000fe20000000000 */
[----:B------:R-:W-:Y:S01]  /*1df0*/  IADD3 R25, PT, PT, R25, 0x4, RZ ;  /* 0x0000000419197810 */ /* 0x000fe20007ffe0ff */
[----:B------:R-:W-:Y:S01]  /*1e00*/  VIADD R27, R27, 0x4 ;  /* 0x000000041b1b7836 */ /* 0x000fe20000000000 */
[----:B--2---:R-:W-:-:S04]  /*1e10*/  IADD3 R10, PT, PT, R8, R7, R4 ;  /* 0x00000007080a7210 */ /* 0x004fc80007ffe004 */
[----:B---3--:R-:W-:-:S04]  /*1e20*/  IADD3 R10, PT, PT, R2, R10, R15 ;  /* 0x0000000a020a7210 */ /* 0x008fc80007ffe00f */
[----:B------:R-:W-:-:S04]  /*1e30*/  ISETP.GE.AND P1, PT, R10, 0x1, PT ;  /* 0x000000010a00780c */ /* 0x000fc80003f26270 */
[----:B------:R-:W-:-:S05]  /*1e40*/  SEL R31, R31, 0x1, !P1 ;  /* 0x000000011f1f7807 */ /* 0x000fca0004800000 */
[----:B------:R1:W-:Y:S01]  /*1e50*/  STG.E desc[UR4][R12.64+0xc], R31 ;  /* 0x00000c1f0c007986 */ /* 0x0003e2000c101904 */
[----:B------:R-:W-:-:S13]  /*1e60*/  ISETP.GE.AND P1, PT, R26, R19, PT ;  /* 0x000000131a00720c */ /* 0x000fda0003f26270 */
[----:B-1----:R-:W-:Y:S05]  /*1e70*/  @!P1 BRA `(.L_x_4) ;  /* 0xfffffff000889947 */ /* 0x002fea000383ffff */
.L_x_3:
[----:B------:R-:W-:Y:S05]  /*1e80*/  BSYNC.RECONVERGENT B0 ;  /* 0x0000000000007941 */ /* 0x000fea0003800200 */
.L_x_2:
[----:B------:R-:W-:-:S05]  /*1e90*/  VIADD R21, R21, 0x1 ;  /* 0x0000000115157836 */ /* 0x000fca0000000000 */
[----:B------:R-:W-:-:S13]  /*1ea0*/  ISETP.GE.AND P1, PT, R21, R18, PT ;  /* 0x000000121500720c */ /* 0x000fda0003f26270 */
[----:B------:R-:W-:Y:S05]  /*1eb0*/  @!P1 BRA `(.L_x_5) ;  /* 0xffffffe000a89947 */ /* 0x000fea000383ffff */
[----:B------:R-:W-:Y:S05]  /*1ec0*/  EXIT ;  /* 0x000000000000794d */ /* 0x000fea0003800000 */
.L_x_6:
[----:B------:R-:W-:-:S00]  /*1ed0*/  BRA `(.L_x_6) ;  /* 0xfffffffc00fc7947 */ /* 0x000fc0000383ffff */
[----:B------:R-:W-:-:S00]  /*1ee0*/  NOP ;  /* 0x0000000000007918 */ /* 0x000fc00000000000 */
        /* <DEDUP_REMOVED lines=9> */
.L_x_7:


//--------------------- .nv.shared.reserved.0     --------------------------
	.section	.nv.shared.reserved.0,"aw",@nobits
	.weak		__nv_reservedSMEM_offset_0_alias
	.size		__nv_reservedSMEM_offset_0_alias, 0, 64
	.other		__nv_reservedSMEM_offset_0_alias,@"STO_CUDA_RESERVED_SHARED STV_DEFAULT"
__nv_reservedSMEM_offset_0_alias:
	.zero		0
	.zero		64


//--------------------- .nv.constant0._Z3v_2PiS_ii --------------------------
	.section	.nv.constant0._Z3v_2PiS_ii,"a",@progbits
	.sectionflags	@""
	.align	4
.nv.constant0._Z3v_2PiS_ii:
	.zero		920


//--------------------- SYMBOLS --------------------------

	.type		.nv.reservedSmem.offset0,@object
	.size		.nv.reservedSmem.offset0,0x4
